//
// Generated by NVIDIA NVVM Compiler
//
// Compiler Build ID: CL-36424714
// Cuda compilation tools, release 13.0, V13.0.88
// Based on NVVM 20.0.0
//

.version 9.0
.target sm_100
.address_size 64

	// .globl	_Z17warp_heavy_kernelPfi
.global .align 4 .b8 __cudart_i2opi_f[24] = {65, 144, 67, 60, 153, 149, 98, 219, 192, 221, 52, 245, 209, 87, 39, 252, 41, 21, 68, 78, 110, 131, 249, 162};

.visible .entry _Z17warp_heavy_kernelPfi(
	.param .u64 .ptr .align 1 _Z17warp_heavy_kernelPfi_param_0,
	.param .u32 _Z17warp_heavy_kernelPfi_param_1
)
{
	.local .align 4 .b8 	__local_depot0[28];
	.reg .b64 	%SP;
	.reg .b64 	%SPL;
	.reg .pred 	%p<163>;
	.reg .b32 	%r<808>;
	.reg .b32 	%f<633>;
	.reg .b64 	%rd<312>;
	.reg .b64 	%fd<41>;

	mov.u64 	%SPL, __local_depot0;
	ld.param.u64 	%rd69, [_Z17warp_heavy_kernelPfi_param_0];
	ld.param.u32 	%r286, [_Z17warp_heavy_kernelPfi_param_1];
	add.u64 	%rd1, %SPL, 0;
	add.u64 	%rd2, %SPL, 0;
	mov.u32 	%r287, %tid.x;
	mov.u32 	%r288, %ctaid.x;
	mov.u32 	%r1, %ntid.x;
	mad.lo.s32 	%r727, %r288, %r1, %r287;
	setp.ge.s32 	%p1, %r727, %r286;
	@%p1 bra 	$L__BB0_163;
	mul.hi.s32 	%r289, %r727, 1041204193;
	shr.u32 	%r290, %r289, 31;
	shr.s32 	%r291, %r289, 3;
	add.s32 	%r292, %r291, %r290;
	mul.lo.s32 	%r293, %r292, 33;
	sub.s32 	%r294, %r727, %r293;
	add.s32 	%r295, %r294, 1;
	cvt.rn.f32.s32 	%f1, %r295;
	mov.u32 	%r296, %nctaid.x;
	mul.lo.s32 	%r3, %r1, %r296;
	cvta.to.global.u64 	%rd3, %rd69;
	mov.u64 	%rd281, __cudart_i2opi_f;
$L__BB0_2:
	mul.wide.s32 	%rd72, %r727, 4;
	add.s64 	%rd4, %rd3, %rd72;
	ld.global.f32 	%f141, [%rd4];
	mul.f32 	%f2, %f141, 0f3A83126F;
	mul.f32 	%f3, %f141, 0f38D1B717;
	mul.f32 	%f142, %f2, 0f3F22F983;
	cvt.rni.s32.f32 	%r731, %f142;
	cvt.rn.f32.s32 	%f143, %r731;
	fma.rn.f32 	%f144, %f143, 0fBFC90FDA, %f2;
	fma.rn.f32 	%f145, %f143, 0fB3A22168, %f144;
	fma.rn.f32 	%f613, %f143, 0fA7C234C5, %f145;
	abs.f32 	%f5, %f2;
	setp.ltu.f32 	%p2, %f5, 0f47CE4780;
	@%p2 bra 	$L__BB0_10;
	setp.neu.f32 	%p3, %f5, 0f7F800000;
	@%p3 bra 	$L__BB0_5;
	mov.f32 	%f148, 0f00000000;
	mul.rn.f32 	%f613, %f2, %f148;
	mov.b32 	%r731, 0;
	bra.uni 	$L__BB0_10;
$L__BB0_5:
	mov.b32 	%r6, %f2;
	shl.b32 	%r298, %r6, 8;
	or.b32  	%r7, %r298, -2147483648;
	mov.b64 	%rd292, 0;
	mov.b32 	%r728, 0;
	mov.u64 	%rd290, %rd281;
	mov.u64 	%rd291, %rd2;
$L__BB0_6:
	.pragma "nounroll";
	ld.global.nc.u32 	%r299, [%rd290];
	mad.wide.u32 	%rd75, %r299, %r7, %rd292;
	shr.u64 	%rd292, %rd75, 32;
	st.local.u32 	[%rd291], %rd75;
	add.s32 	%r728, %r728, 1;
	add.s64 	%rd291, %rd291, 4;
	add.s64 	%rd290, %rd290, 4;
	setp.ne.s32 	%p4, %r728, 6;
	@%p4 bra 	$L__BB0_6;
	shr.u32 	%r300, %r6, 23;
	st.local.u32 	[%rd2+24], %rd292;
	and.b32  	%r10, %r300, 31;
	and.b32  	%r301, %r300, 224;
	add.s32 	%r302, %r301, -128;
	shr.u32 	%r303, %r302, 5;
	mul.wide.u32 	%rd76, %r303, 4;
	sub.s64 	%rd11, %rd2, %rd76;
	ld.local.u32 	%r729, [%rd11+24];
	ld.local.u32 	%r730, [%rd11+20];
	setp.eq.s32 	%p5, %r10, 0;
	@%p5 bra 	$L__BB0_9;
	shf.l.wrap.b32 	%r729, %r730, %r729, %r10;
	ld.local.u32 	%r304, [%rd11+16];
	shf.l.wrap.b32 	%r730, %r304, %r730, %r10;
$L__BB0_9:
	shr.u32 	%r305, %r729, 30;
	shf.l.wrap.b32 	%r306, %r730, %r729, 2;
	shl.b32 	%r307, %r730, 2;
	shr.u32 	%r308, %r306, 31;
	add.s32 	%r309, %r308, %r305;
	neg.s32 	%r310, %r309;
	setp.lt.s32 	%p6, %r6, 0;
	selp.b32 	%r731, %r310, %r309, %p6;
	xor.b32  	%r311, %r306, %r6;
	shr.s32 	%r312, %r306, 31;
	xor.b32  	%r313, %r312, %r306;
	xor.b32  	%r314, %r312, %r307;
	cvt.u64.u32 	%rd77, %r313;
	shl.b64 	%rd78, %rd77, 32;
	cvt.u64.u32 	%rd79, %r314;
	or.b64  	%rd80, %rd78, %rd79;
	cvt.rn.f64.s64 	%fd1, %rd80;
	mul.f64 	%fd2, %fd1, 0d3BF921FB54442D19;
	cvt.rn.f32.f64 	%f146, %fd2;
	neg.f32 	%f147, %f146;
	setp.lt.s32 	%p7, %r311, 0;
	selp.f32 	%f613, %f147, %f146, %p7;
$L__BB0_10:
	mul.rn.f32 	%f149, %f613, %f613;
	and.b32  	%r316, %r731, 1;
	setp.eq.b32 	%p8, %r316, 1;
	selp.f32 	%f150, 0f3F800000, %f613, %p8;
	fma.rn.f32 	%f151, %f149, %f150, 0f00000000;
	fma.rn.f32 	%f152, %f149, 0f37CBAC00, 0fBAB607ED;
	selp.f32 	%f153, %f152, 0fB94D4153, %p8;
	selp.f32 	%f154, 0f3D2AAABB, 0f3C0885E4, %p8;
	fma.rn.f32 	%f155, %f153, %f149, %f154;
	selp.f32 	%f156, 0fBEFFFFFF, 0fBE2AAAA8, %p8;
	fma.rn.f32 	%f157, %f155, %f149, %f156;
	fma.rn.f32 	%f158, %f157, %f151, %f150;
	and.b32  	%r317, %r731, 2;
	setp.eq.s32 	%p9, %r317, 0;
	mov.f32 	%f159, 0f00000000;
	sub.f32 	%f160, %f159, %f158;
	selp.f32 	%f9, %f158, %f160, %p9;
	mul.f32 	%f161, %f3, 0f3F22F983;
	cvt.rni.s32.f32 	%r735, %f161;
	cvt.rn.f32.s32 	%f162, %r735;
	fma.rn.f32 	%f163, %f162, 0fBFC90FDA, %f3;
	fma.rn.f32 	%f164, %f162, 0fB3A22168, %f163;
	fma.rn.f32 	%f614, %f162, 0fA7C234C5, %f164;
	abs.f32 	%f11, %f3;
	setp.ltu.f32 	%p10, %f11, 0f47CE4780;
	@%p10 bra 	$L__BB0_18;
	setp.neu.f32 	%p11, %f11, 0f7F800000;
	@%p11 bra 	$L__BB0_13;
	mov.f32 	%f167, 0f00000000;
	mul.rn.f32 	%f614, %f3, %f167;
	mov.b32 	%r735, 0;
	bra.uni 	$L__BB0_18;
$L__BB0_13:
	mov.b32 	%r20, %f3;
	shl.b32 	%r319, %r20, 8;
	or.b32  	%r21, %r319, -2147483648;
	mov.b64 	%rd293, 0;
	mov.b32 	%r732, 0;
$L__BB0_14:
	.pragma "nounroll";
	mul.wide.u32 	%rd82, %r732, 4;
	mov.u64 	%rd83, __cudart_i2opi_f;
	add.s64 	%rd84, %rd83, %rd82;
	ld.global.nc.u32 	%r320, [%rd84];
	mad.wide.u32 	%rd85, %r320, %r21, %rd293;
	shr.u64 	%rd293, %rd85, 32;
	add.s64 	%rd86, %rd1, %rd82;
	st.local.u32 	[%rd86], %rd85;
	add.s32 	%r732, %r732, 1;
	setp.ne.s32 	%p12, %r732, 6;
	@%p12 bra 	$L__BB0_14;
	shr.u32 	%r321, %r20, 23;
	st.local.u32 	[%rd1+24], %rd293;
	and.b32  	%r24, %r321, 31;
	and.b32  	%r322, %r321, 224;
	add.s32 	%r323, %r322, -128;
	shr.u32 	%r324, %r323, 5;
	mul.wide.u32 	%rd87, %r324, 4;
	sub.s64 	%rd14, %rd1, %rd87;
	ld.local.u32 	%r733, [%rd14+24];
	ld.local.u32 	%r734, [%rd14+20];
	setp.eq.s32 	%p13, %r24, 0;
	@%p13 bra 	$L__BB0_17;
	shf.l.wrap.b32 	%r733, %r734, %r733, %r24;
	ld.local.u32 	%r325, [%rd14+16];
	shf.l.wrap.b32 	%r734, %r325, %r734, %r24;
$L__BB0_17:
	shr.u32 	%r326, %r733, 30;
	shf.l.wrap.b32 	%r327, %r734, %r733, 2;
	shl.b32 	%r328, %r734, 2;
	shr.u32 	%r329, %r327, 31;
	add.s32 	%r330, %r329, %r326;
	neg.s32 	%r331, %r330;
	setp.lt.s32 	%p14, %r20, 0;
	selp.b32 	%r735, %r331, %r330, %p14;
	xor.b32  	%r332, %r327, %r20;
	shr.s32 	%r333, %r327, 31;
	xor.b32  	%r334, %r333, %r327;
	xor.b32  	%r335, %r333, %r328;
	cvt.u64.u32 	%rd88, %r334;
	shl.b64 	%rd89, %rd88, 32;
	cvt.u64.u32 	%rd90, %r335;
	or.b64  	%rd91, %rd89, %rd90;
	cvt.rn.f64.s64 	%fd3, %rd91;
	mul.f64 	%fd4, %fd3, 0d3BF921FB54442D19;
	cvt.rn.f32.f64 	%f165, %fd4;
	neg.f32 	%f166, %f165;
	setp.lt.s32 	%p15, %r332, 0;
	selp.f32 	%f614, %f166, %f165, %p15;
$L__BB0_18:
	add.s32 	%r337, %r735, 1;
	mul.rn.f32 	%f168, %f614, %f614;
	and.b32  	%r338, %r735, 1;
	setp.eq.b32 	%p16, %r338, 1;
	selp.f32 	%f169, %f614, 0f3F800000, %p16;
	fma.rn.f32 	%f170, %f168, %f169, 0f00000000;
	fma.rn.f32 	%f171, %f168, 0f37CBAC00, 0fBAB607ED;
	selp.f32 	%f172, 0fB94D4153, %f171, %p16;
	selp.f32 	%f173, 0f3C0885E4, 0f3D2AAABB, %p16;
	fma.rn.f32 	%f174, %f172, %f168, %f173;
	selp.f32 	%f175, 0fBE2AAAA8, 0fBEFFFFFF, %p16;
	fma.rn.f32 	%f176, %f174, %f168, %f175;
	fma.rn.f32 	%f177, %f176, %f170, %f169;
	and.b32  	%r339, %r337, 2;
	setp.eq.s32 	%p17, %r339, 0;
	mov.f32 	%f178, 0f00000000;
	sub.f32 	%f179, %f178, %f177;
	selp.f32 	%f180, %f177, %f179, %p17;
	fma.rn.f32 	%f181, %f9, %f180, 0f3727C5AC;
	mul.f32 	%f182, %f181, 0f3FB8AA3B;
	ex2.approx.f32 	%f183, %f182;
	add.f32 	%f184, %f9, %f183;
	sub.f32 	%f185, %f184, %f180;
	abs.f32 	%f186, %f185;
	sqrt.rn.f32 	%f187, %f186;
	div.rn.f32 	%f15, %f187, %f1;
	add.f32 	%f16, %f2, %f2;
	mul.f32 	%f188, %f16, 0f3F22F983;
	cvt.rni.s32.f32 	%r739, %f188;
	cvt.rn.f32.s32 	%f189, %r739;
	fma.rn.f32 	%f190, %f189, 0fBFC90FDA, %f16;
	fma.rn.f32 	%f191, %f189, 0fB3A22168, %f190;
	fma.rn.f32 	%f615, %f189, 0fA7C234C5, %f191;
	abs.f32 	%f18, %f16;
	setp.ltu.f32 	%p18, %f18, 0f47CE4780;
	@%p18 bra 	$L__BB0_26;
	setp.eq.f32 	%p19, %f18, 0f7F800000;
	@%p19 bra 	$L__BB0_25;
	mov.b32 	%r34, %f16;
	shl.b32 	%r341, %r34, 8;
	or.b32  	%r35, %r341, -2147483648;
	mov.b64 	%rd294, 0;
	mov.b32 	%r736, 0;
$L__BB0_21:
	.pragma "nounroll";
	mul.wide.u32 	%rd93, %r736, 4;
	mov.u64 	%rd94, __cudart_i2opi_f;
	add.s64 	%rd95, %rd94, %rd93;
	ld.global.nc.u32 	%r342, [%rd95];
	mad.wide.u32 	%rd96, %r342, %r35, %rd294;
	shr.u64 	%rd294, %rd96, 32;
	add.s64 	%rd97, %rd2, %rd93;
	st.local.u32 	[%rd97], %rd96;
	add.s32 	%r736, %r736, 1;
	setp.ne.s32 	%p20, %r736, 6;
	@%p20 bra 	$L__BB0_21;
	shr.u32 	%r343, %r34, 23;
	st.local.u32 	[%rd2+24], %rd294;
	and.b32  	%r38, %r343, 31;
	and.b32  	%r344, %r343, 224;
	add.s32 	%r345, %r344, -128;
	shr.u32 	%r346, %r345, 5;
	mul.wide.u32 	%rd98, %r346, 4;
	sub.s64 	%rd17, %rd2, %rd98;
	ld.local.u32 	%r737, [%rd17+24];
	ld.local.u32 	%r738, [%rd17+20];
	setp.eq.s32 	%p21, %r38, 0;
	@%p21 bra 	$L__BB0_24;
	shf.l.wrap.b32 	%r737, %r738, %r737, %r38;
	ld.local.u32 	%r347, [%rd17+16];
	shf.l.wrap.b32 	%r738, %r347, %r738, %r38;
$L__BB0_24:
	shr.u32 	%r348, %r737, 30;
	shf.l.wrap.b32 	%r349, %r738, %r737, 2;
	shl.b32 	%r350, %r738, 2;
	shr.u32 	%r351, %r349, 31;
	add.s32 	%r352, %r351, %r348;
	neg.s32 	%r353, %r352;
	setp.lt.s32 	%p22, %r34, 0;
	selp.b32 	%r739, %r353, %r352, %p22;
	xor.b32  	%r354, %r349, %r34;
	shr.s32 	%r355, %r349, 31;
	xor.b32  	%r356, %r355, %r349;
	xor.b32  	%r357, %r355, %r350;
	cvt.u64.u32 	%rd99, %r356;
	shl.b64 	%rd100, %rd99, 32;
	cvt.u64.u32 	%rd101, %r357;
	or.b64  	%rd102, %rd100, %rd101;
	cvt.rn.f64.s64 	%fd5, %rd102;
	mul.f64 	%fd6, %fd5, 0d3BF921FB54442D19;
	cvt.rn.f32.f64 	%f192, %fd6;
	neg.f32 	%f193, %f192;
	setp.lt.s32 	%p23, %r354, 0;
	selp.f32 	%f615, %f193, %f192, %p23;
	bra.uni 	$L__BB0_26;
$L__BB0_25:
	mov.f32 	%f194, 0f00000000;
	mul.rn.f32 	%f615, %f16, %f194;
	mov.b32 	%r739, 0;
$L__BB0_26:
	mul.rn.f32 	%f195, %f615, %f615;
	and.b32  	%r359, %r739, 1;
	setp.eq.b32 	%p24, %r359, 1;
	selp.f32 	%f196, 0f3F800000, %f615, %p24;
	fma.rn.f32 	%f197, %f195, %f196, 0f00000000;
	fma.rn.f32 	%f198, %f195, 0f37CBAC00, 0fBAB607ED;
	selp.f32 	%f199, %f198, 0fB94D4153, %p24;
	selp.f32 	%f200, 0f3D2AAABB, 0f3C0885E4, %p24;
	fma.rn.f32 	%f201, %f199, %f195, %f200;
	selp.f32 	%f202, 0fBEFFFFFF, 0fBE2AAAA8, %p24;
	fma.rn.f32 	%f203, %f201, %f195, %f202;
	fma.rn.f32 	%f204, %f203, %f197, %f196;
	and.b32  	%r360, %r739, 2;
	setp.eq.s32 	%p25, %r360, 0;
	mov.f32 	%f205, 0f00000000;
	sub.f32 	%f206, %f205, %f204;
	selp.f32 	%f22, %f204, %f206, %p25;
	add.f32 	%f23, %f3, %f3;
	mul.f32 	%f207, %f23, 0f3F22F983;
	cvt.rni.s32.f32 	%r743, %f207;
	cvt.rn.f32.s32 	%f208, %r743;
	fma.rn.f32 	%f209, %f208, 0fBFC90FDA, %f23;
	fma.rn.f32 	%f210, %f208, 0fB3A22168, %f209;
	fma.rn.f32 	%f616, %f208, 0fA7C234C5, %f210;
	abs.f32 	%f25, %f23;
	setp.ltu.f32 	%p26, %f25, 0f47CE4780;
	@%p26 bra 	$L__BB0_34;
	setp.eq.f32 	%p27, %f25, 0f7F800000;
	@%p27 bra 	$L__BB0_33;
	mov.b32 	%r48, %f23;
	shl.b32 	%r362, %r48, 8;
	or.b32  	%r49, %r362, -2147483648;
	mov.b64 	%rd295, 0;
	mov.b32 	%r740, 0;
$L__BB0_29:
	.pragma "nounroll";
	mul.wide.u32 	%rd104, %r740, 4;
	mov.u64 	%rd105, __cudart_i2opi_f;
	add.s64 	%rd106, %rd105, %rd104;
	ld.global.nc.u32 	%r363, [%rd106];
	mad.wide.u32 	%rd107, %r363, %r49, %rd295;
	shr.u64 	%rd295, %rd107, 32;
	add.s64 	%rd108, %rd1, %rd104;
	st.local.u32 	[%rd108], %rd107;
	add.s32 	%r740, %r740, 1;
	setp.ne.s32 	%p28, %r740, 6;
	@%p28 bra 	$L__BB0_29;
	shr.u32 	%r364, %r48, 23;
	st.local.u32 	[%rd1+24], %rd295;
	and.b32  	%r52, %r364, 31;
	and.b32  	%r365, %r364, 224;
	add.s32 	%r366, %r365, -128;
	shr.u32 	%r367, %r366, 5;
	mul.wide.u32 	%rd109, %r367, 4;
	sub.s64 	%rd20, %rd1, %rd109;
	ld.local.u32 	%r741, [%rd20+24];
	ld.local.u32 	%r742, [%rd20+20];
	setp.eq.s32 	%p29, %r52, 0;
	@%p29 bra 	$L__BB0_32;
	shf.l.wrap.b32 	%r741, %r742, %r741, %r52;
	ld.local.u32 	%r368, [%rd20+16];
	shf.l.wrap.b32 	%r742, %r368, %r742, %r52;
$L__BB0_32:
	shr.u32 	%r369, %r741, 30;
	shf.l.wrap.b32 	%r370, %r742, %r741, 2;
	shl.b32 	%r371, %r742, 2;
	shr.u32 	%r372, %r370, 31;
	add.s32 	%r373, %r372, %r369;
	neg.s32 	%r374, %r373;
	setp.lt.s32 	%p30, %r48, 0;
	selp.b32 	%r743, %r374, %r373, %p30;
	xor.b32  	%r375, %r370, %r48;
	shr.s32 	%r376, %r370, 31;
	xor.b32  	%r377, %r376, %r370;
	xor.b32  	%r378, %r376, %r371;
	cvt.u64.u32 	%rd110, %r377;
	shl.b64 	%rd111, %rd110, 32;
	cvt.u64.u32 	%rd112, %r378;
	or.b64  	%rd113, %rd111, %rd112;
	cvt.rn.f64.s64 	%fd7, %rd113;
	mul.f64 	%fd8, %fd7, 0d3BF921FB54442D19;
	cvt.rn.f32.f64 	%f211, %fd8;
	neg.f32 	%f212, %f211;
	setp.lt.s32 	%p31, %r375, 0;
	selp.f32 	%f616, %f212, %f211, %p31;
	bra.uni 	$L__BB0_34;
$L__BB0_33:
	mov.f32 	%f213, 0f00000000;
	mul.rn.f32 	%f616, %f23, %f213;
	mov.b32 	%r743, 0;
$L__BB0_34:
	add.s32 	%r380, %r743, 1;
	mul.rn.f32 	%f214, %f616, %f616;
	and.b32  	%r381, %r743, 1;
	setp.eq.b32 	%p32, %r381, 1;
	selp.f32 	%f215, %f616, 0f3F800000, %p32;
	fma.rn.f32 	%f216, %f214, %f215, 0f00000000;
	fma.rn.f32 	%f217, %f214, 0f37CBAC00, 0fBAB607ED;
	selp.f32 	%f218, 0fB94D4153, %f217, %p32;
	selp.f32 	%f219, 0f3C0885E4, 0f3D2AAABB, %p32;
	fma.rn.f32 	%f220, %f218, %f214, %f219;
	selp.f32 	%f221, 0fBE2AAAA8, 0fBEFFFFFF, %p32;
	fma.rn.f32 	%f222, %f220, %f214, %f221;
	fma.rn.f32 	%f223, %f222, %f216, %f215;
	and.b32  	%r382, %r380, 2;
	setp.eq.s32 	%p33, %r382, 0;
	mov.f32 	%f224, 0f00000000;
	sub.f32 	%f225, %f224, %f223;
	selp.f32 	%f226, %f223, %f225, %p33;
	fma.rn.f32 	%f227, %f22, %f226, 0f3727C5AC;
	mul.f32 	%f228, %f227, 0f3FB8AA3B;
	ex2.approx.f32 	%f229, %f228;
	add.f32 	%f230, %f22, %f229;
	sub.f32 	%f231, %f230, %f226;
	abs.f32 	%f232, %f231;
	sqrt.rn.f32 	%f233, %f232;
	div.rn.f32 	%f234, %f233, %f1;
	add.f32 	%f235, %f15, 0f00000000;
	add.f32 	%f29, %f235, %f234;
	mul.f32 	%f30, %f2, 0f40400000;
	mul.f32 	%f236, %f30, 0f3F22F983;
	cvt.rni.s32.f32 	%r747, %f236;
	cvt.rn.f32.s32 	%f237, %r747;
	fma.rn.f32 	%f238, %f237, 0fBFC90FDA, %f30;
	fma.rn.f32 	%f239, %f237, 0fB3A22168, %f238;
	fma.rn.f32 	%f617, %f237, 0fA7C234C5, %f239;
	abs.f32 	%f32, %f30;
	setp.ltu.f32 	%p34, %f32, 0f47CE4780;
	@%p34 bra 	$L__BB0_42;
	setp.eq.f32 	%p35, %f32, 0f7F800000;
	@%p35 bra 	$L__BB0_41;
	mov.b32 	%r62, %f30;
	shl.b32 	%r384, %r62, 8;
	or.b32  	%r63, %r384, -2147483648;
	mov.b64 	%rd296, 0;
	mov.b32 	%r744, 0;
$L__BB0_37:
	.pragma "nounroll";
	mul.wide.u32 	%rd115, %r744, 4;
	mov.u64 	%rd116, __cudart_i2opi_f;
	add.s64 	%rd117, %rd116, %rd115;
	ld.global.nc.u32 	%r385, [%rd117];
	mad.wide.u32 	%rd118, %r385, %r63, %rd296;
	shr.u64 	%rd296, %rd118, 32;
	add.s64 	%rd119, %rd2, %rd115;
	st.local.u32 	[%rd119], %rd118;
	add.s32 	%r744, %r744, 1;
	setp.ne.s32 	%p36, %r744, 6;
	@%p36 bra 	$L__BB0_37;
	shr.u32 	%r386, %r62, 23;
	st.local.u32 	[%rd2+24], %rd296;
	and.b32  	%r66, %r386, 31;
	and.b32  	%r387, %r386, 224;
	add.s32 	%r388, %r387, -128;
	shr.u32 	%r389, %r388, 5;
	mul.wide.u32 	%rd120, %r389, 4;
	sub.s64 	%rd23, %rd2, %rd120;
	ld.local.u32 	%r745, [%rd23+24];
	ld.local.u32 	%r746, [%rd23+20];
	setp.eq.s32 	%p37, %r66, 0;
	@%p37 bra 	$L__BB0_40;
	shf.l.wrap.b32 	%r745, %r746, %r745, %r66;
	ld.local.u32 	%r390, [%rd23+16];
	shf.l.wrap.b32 	%r746, %r390, %r746, %r66;
$L__BB0_40:
	shr.u32 	%r391, %r745, 30;
	shf.l.wrap.b32 	%r392, %r746, %r745, 2;
	shl.b32 	%r393, %r746, 2;
	shr.u32 	%r394, %r392, 31;
	add.s32 	%r395, %r394, %r391;
	neg.s32 	%r396, %r395;
	setp.lt.s32 	%p38, %r62, 0;
	selp.b32 	%r747, %r396, %r395, %p38;
	xor.b32  	%r397, %r392, %r62;
	shr.s32 	%r398, %r392, 31;
	xor.b32  	%r399, %r398, %r392;
	xor.b32  	%r400, %r398, %r393;
	cvt.u64.u32 	%rd121, %r399;
	shl.b64 	%rd122, %rd121, 32;
	cvt.u64.u32 	%rd123, %r400;
	or.b64  	%rd124, %rd122, %rd123;
	cvt.rn.f64.s64 	%fd9, %rd124;
	mul.f64 	%fd10, %fd9, 0d3BF921FB54442D19;
	cvt.rn.f32.f64 	%f240, %fd10;
	neg.f32 	%f241, %f240;
	setp.lt.s32 	%p39, %r397, 0;
	selp.f32 	%f617, %f241, %f240, %p39;
	bra.uni 	$L__BB0_42;
$L__BB0_41:
	mov.f32 	%f242, 0f00000000;
	mul.rn.f32 	%f617, %f30, %f242;
	mov.b32 	%r747, 0;
$L__BB0_42:
	mul.rn.f32 	%f243, %f617, %f617;
	and.b32  	%r402, %r747, 1;
	setp.eq.b32 	%p40, %r402, 1;
	selp.f32 	%f244, 0f3F800000, %f617, %p40;
	fma.rn.f32 	%f245, %f243, %f244, 0f00000000;
	fma.rn.f32 	%f246, %f243, 0f37CBAC00, 0fBAB607ED;
	selp.f32 	%f247, %f246, 0fB94D4153, %p40;
	selp.f32 	%f248, 0f3D2AAABB, 0f3C0885E4, %p40;
	fma.rn.f32 	%f249, %f247, %f243, %f248;
	selp.f32 	%f250, 0fBEFFFFFF, 0fBE2AAAA8, %p40;
	fma.rn.f32 	%f251, %f249, %f243, %f250;
	fma.rn.f32 	%f252, %f251, %f245, %f244;
	and.b32  	%r403, %r747, 2;
	setp.eq.s32 	%p41, %r403, 0;
	mov.f32 	%f253, 0f00000000;
	sub.f32 	%f254, %f253, %f252;
	selp.f32 	%f36, %f252, %f254, %p41;
	mul.f32 	%f37, %f3, 0f40400000;
	mul.f32 	%f255, %f37, 0f3F22F983;
	cvt.rni.s32.f32 	%r751, %f255;
	cvt.rn.f32.s32 	%f256, %r751;
	fma.rn.f32 	%f257, %f256, 0fBFC90FDA, %f37;
	fma.rn.f32 	%f258, %f256, 0fB3A22168, %f257;
	fma.rn.f32 	%f618, %f256, 0fA7C234C5, %f258;
	abs.f32 	%f39, %f37;
	setp.ltu.f32 	%p42, %f39, 0f47CE4780;
	@%p42 bra 	$L__BB0_50;
	setp.eq.f32 	%p43, %f39, 0f7F800000;
	@%p43 bra 	$L__BB0_49;
	mov.b32 	%r76, %f37;
	shl.b32 	%r405, %r76, 8;
	or.b32  	%r77, %r405, -2147483648;
	mov.b64 	%rd297, 0;
	mov.b32 	%r748, 0;
$L__BB0_45:
	.pragma "nounroll";
	mul.wide.u32 	%rd126, %r748, 4;
	mov.u64 	%rd127, __cudart_i2opi_f;
	add.s64 	%rd128, %rd127, %rd126;
	ld.global.nc.u32 	%r406, [%rd128];
	mad.wide.u32 	%rd129, %r406, %r77, %rd297;
	shr.u64 	%rd297, %rd129, 32;
	add.s64 	%rd130, %rd1, %rd126;
	st.local.u32 	[%rd130], %rd129;
	add.s32 	%r748, %r748, 1;
	setp.ne.s32 	%p44, %r748, 6;
	@%p44 bra 	$L__BB0_45;
	shr.u32 	%r407, %r76, 23;
	st.local.u32 	[%rd1+24], %rd297;
	and.b32  	%r80, %r407, 31;
	and.b32  	%r408, %r407, 224;
	add.s32 	%r409, %r408, -128;
	shr.u32 	%r410, %r409, 5;
	mul.wide.u32 	%rd131, %r410, 4;
	sub.s64 	%rd26, %rd1, %rd131;
	ld.local.u32 	%r749, [%rd26+24];
	ld.local.u32 	%r750, [%rd26+20];
	setp.eq.s32 	%p45, %r80, 0;
	@%p45 bra 	$L__BB0_48;
	shf.l.wrap.b32 	%r749, %r750, %r749, %r80;
	ld.local.u32 	%r411, [%rd26+16];
	shf.l.wrap.b32 	%r750, %r411, %r750, %r80;
$L__BB0_48:
	shr.u32 	%r412, %r749, 30;
	shf.l.wrap.b32 	%r413, %r750, %r749, 2;
	shl.b32 	%r414, %r750, 2;
	shr.u32 	%r415, %r413, 31;
	add.s32 	%r416, %r415, %r412;
	neg.s32 	%r417, %r416;
	setp.lt.s32 	%p46, %r76, 0;
	selp.b32 	%r751, %r417, %r416, %p46;
	xor.b32  	%r418, %r413, %r76;
	shr.s32 	%r419, %r413, 31;
	xor.b32  	%r420, %r419, %r413;
	xor.b32  	%r421, %r419, %r414;
	cvt.u64.u32 	%rd132, %r420;
	shl.b64 	%rd133, %rd132, 32;
	cvt.u64.u32 	%rd134, %r421;
	or.b64  	%rd135, %rd133, %rd134;
	cvt.rn.f64.s64 	%fd11, %rd135;
	mul.f64 	%fd12, %fd11, 0d3BF921FB54442D19;
	cvt.rn.f32.f64 	%f259, %fd12;
	neg.f32 	%f260, %f259;
	setp.lt.s32 	%p47, %r418, 0;
	selp.f32 	%f618, %f260, %f259, %p47;
	bra.uni 	$L__BB0_50;
$L__BB0_49:
	mov.f32 	%f261, 0f00000000;
	mul.rn.f32 	%f618, %f37, %f261;
	mov.b32 	%r751, 0;
$L__BB0_50:
	add.s32 	%r423, %r751, 1;
	mul.rn.f32 	%f262, %f618, %f618;
	and.b32  	%r424, %r751, 1;
	setp.eq.b32 	%p48, %r424, 1;
	selp.f32 	%f263, %f618, 0f3F800000, %p48;
	fma.rn.f32 	%f264, %f262, %f263, 0f00000000;
	fma.rn.f32 	%f265, %f262, 0f37CBAC00, 0fBAB607ED;
	selp.f32 	%f266, 0fB94D4153, %f265, %p48;
	selp.f32 	%f267, 0f3C0885E4, 0f3D2AAABB, %p48;
	fma.rn.f32 	%f268, %f266, %f262, %f267;
	selp.f32 	%f269, 0fBE2AAAA8, 0fBEFFFFFF, %p48;
	fma.rn.f32 	%f270, %f268, %f262, %f269;
	fma.rn.f32 	%f271, %f270, %f264, %f263;
	and.b32  	%r425, %r423, 2;
	setp.eq.s32 	%p49, %r425, 0;
	mov.f32 	%f272, 0f00000000;
	sub.f32 	%f273, %f272, %f271;
	selp.f32 	%f274, %f271, %f273, %p49;
	fma.rn.f32 	%f275, %f36, %f274, 0f3727C5AC;
	mul.f32 	%f276, %f275, 0f3FB8AA3B;
	ex2.approx.f32 	%f277, %f276;
	add.f32 	%f278, %f36, %f277;
	sub.f32 	%f279, %f278, %f274;
	abs.f32 	%f280, %f279;
	sqrt.rn.f32 	%f281, %f280;
	div.rn.f32 	%f282, %f281, %f1;
	add.f32 	%f43, %f29, %f282;
	mul.f32 	%f44, %f2, 0f40800000;
	mul.f32 	%f283, %f44, 0f3F22F983;
	cvt.rni.s32.f32 	%r755, %f283;
	cvt.rn.f32.s32 	%f284, %r755;
	fma.rn.f32 	%f285, %f284, 0fBFC90FDA, %f44;
	fma.rn.f32 	%f286, %f284, 0fB3A22168, %f285;
	fma.rn.f32 	%f619, %f284, 0fA7C234C5, %f286;
	abs.f32 	%f46, %f44;
	setp.ltu.f32 	%p50, %f46, 0f47CE4780;
	@%p50 bra 	$L__BB0_58;
	setp.eq.f32 	%p51, %f46, 0f7F800000;
	@%p51 bra 	$L__BB0_57;
	mov.b32 	%r90, %f44;
	shl.b32 	%r427, %r90, 8;
	or.b32  	%r91, %r427, -2147483648;
	mov.b64 	%rd298, 0;
	mov.b32 	%r752, 0;
$L__BB0_53:
	.pragma "nounroll";
	mul.wide.u32 	%rd137, %r752, 4;
	mov.u64 	%rd138, __cudart_i2opi_f;
	add.s64 	%rd139, %rd138, %rd137;
	ld.global.nc.u32 	%r428, [%rd139];
	mad.wide.u32 	%rd140, %r428, %r91, %rd298;
	shr.u64 	%rd298, %rd140, 32;
	add.s64 	%rd141, %rd2, %rd137;
	st.local.u32 	[%rd141], %rd140;
	add.s32 	%r752, %r752, 1;
	setp.ne.s32 	%p52, %r752, 6;
	@%p52 bra 	$L__BB0_53;
	shr.u32 	%r429, %r90, 23;
	st.local.u32 	[%rd2+24], %rd298;
	and.b32  	%r94, %r429, 31;
	and.b32  	%r430, %r429, 224;
	add.s32 	%r431, %r430, -128;
	shr.u32 	%r432, %r431, 5;
	mul.wide.u32 	%rd142, %r432, 4;
	sub.s64 	%rd29, %rd2, %rd142;
	ld.local.u32 	%r753, [%rd29+24];
	ld.local.u32 	%r754, [%rd29+20];
	setp.eq.s32 	%p53, %r94, 0;
	@%p53 bra 	$L__BB0_56;
	shf.l.wrap.b32 	%r753, %r754, %r753, %r94;
	ld.local.u32 	%r433, [%rd29+16];
	shf.l.wrap.b32 	%r754, %r433, %r754, %r94;
$L__BB0_56:
	shr.u32 	%r434, %r753, 30;
	shf.l.wrap.b32 	%r435, %r754, %r753, 2;
	shl.b32 	%r436, %r754, 2;
	shr.u32 	%r437, %r435, 31;
	add.s32 	%r438, %r437, %r434;
	neg.s32 	%r439, %r438;
	setp.lt.s32 	%p54, %r90, 0;
	selp.b32 	%r755, %r439, %r438, %p54;
	xor.b32  	%r440, %r435, %r90;
	shr.s32 	%r441, %r435, 31;
	xor.b32  	%r442, %r441, %r435;
	xor.b32  	%r443, %r441, %r436;
	cvt.u64.u32 	%rd143, %r442;
	shl.b64 	%rd144, %rd143, 32;
	cvt.u64.u32 	%rd145, %r443;
	or.b64  	%rd146, %rd144, %rd145;
	cvt.rn.f64.s64 	%fd13, %rd146;
	mul.f64 	%fd14, %fd13, 0d3BF921FB54442D19;
	cvt.rn.f32.f64 	%f287, %fd14;
	neg.f32 	%f288, %f287;
	setp.lt.s32 	%p55, %r440, 0;
	selp.f32 	%f619, %f288, %f287, %p55;
	bra.uni 	$L__BB0_58;
$L__BB0_57:
	mov.f32 	%f289, 0f00000000;
	mul.rn.f32 	%f619, %f44, %f289;
	mov.b32 	%r755, 0;
$L__BB0_58:
	mul.rn.f32 	%f290, %f619, %f619;
	and.b32  	%r445, %r755, 1;
	setp.eq.b32 	%p56, %r445, 1;
	selp.f32 	%f291, 0f3F800000, %f619, %p56;
	fma.rn.f32 	%f292, %f290, %f291, 0f00000000;
	fma.rn.f32 	%f293, %f290, 0f37CBAC00, 0fBAB607ED;
	selp.f32 	%f294, %f293, 0fB94D4153, %p56;
	selp.f32 	%f295, 0f3D2AAABB, 0f3C0885E4, %p56;
	fma.rn.f32 	%f296, %f294, %f290, %f295;
	selp.f32 	%f297, 0fBEFFFFFF, 0fBE2AAAA8, %p56;
	fma.rn.f32 	%f298, %f296, %f290, %f297;
	fma.rn.f32 	%f299, %f298, %f292, %f291;
	and.b32  	%r446, %r755, 2;
	setp.eq.s32 	%p57, %r446, 0;
	mov.f32 	%f300, 0f00000000;
	sub.f32 	%f301, %f300, %f299;
	selp.f32 	%f50, %f299, %f301, %p57;
	mul.f32 	%f51, %f3, 0f40800000;
	mul.f32 	%f302, %f51, 0f3F22F983;
	cvt.rni.s32.f32 	%r759, %f302;
	cvt.rn.f32.s32 	%f303, %r759;
	fma.rn.f32 	%f304, %f303, 0fBFC90FDA, %f51;
	fma.rn.f32 	%f305, %f303, 0fB3A22168, %f304;
	fma.rn.f32 	%f620, %f303, 0fA7C234C5, %f305;
	abs.f32 	%f53, %f51;
	setp.ltu.f32 	%p58, %f53, 0f47CE4780;
	@%p58 bra 	$L__BB0_66;
	setp.eq.f32 	%p59, %f53, 0f7F800000;
	@%p59 bra 	$L__BB0_65;
	mov.b32 	%r104, %f51;
	shl.b32 	%r448, %r104, 8;
	or.b32  	%r105, %r448, -2147483648;
	mov.b64 	%rd299, 0;
	mov.b32 	%r756, 0;
$L__BB0_61:
	.pragma "nounroll";
	mul.wide.u32 	%rd148, %r756, 4;
	mov.u64 	%rd149, __cudart_i2opi_f;
	add.s64 	%rd150, %rd149, %rd148;
	ld.global.nc.u32 	%r449, [%rd150];
	mad.wide.u32 	%rd151, %r449, %r105, %rd299;
	shr.u64 	%rd299, %rd151, 32;
	add.s64 	%rd152, %rd1, %rd148;
	st.local.u32 	[%rd152], %rd151;
	add.s32 	%r756, %r756, 1;
	setp.ne.s32 	%p60, %r756, 6;
	@%p60 bra 	$L__BB0_61;
	shr.u32 	%r450, %r104, 23;
	st.local.u32 	[%rd1+24], %rd299;
	and.b32  	%r108, %r450, 31;
	and.b32  	%r451, %r450, 224;
	add.s32 	%r452, %r451, -128;
	shr.u32 	%r453, %r452, 5;
	mul.wide.u32 	%rd153, %r453, 4;
	sub.s64 	%rd32, %rd1, %rd153;
	ld.local.u32 	%r757, [%rd32+24];
	ld.local.u32 	%r758, [%rd32+20];
	setp.eq.s32 	%p61, %r108, 0;
	@%p61 bra 	$L__BB0_64;
	shf.l.wrap.b32 	%r757, %r758, %r757, %r108;
	ld.local.u32 	%r454, [%rd32+16];
	shf.l.wrap.b32 	%r758, %r454, %r758, %r108;
$L__BB0_64:
	shr.u32 	%r455, %r757, 30;
	shf.l.wrap.b32 	%r456, %r758, %r757, 2;
	shl.b32 	%r457, %r758, 2;
	shr.u32 	%r458, %r456, 31;
	add.s32 	%r459, %r458, %r455;
	neg.s32 	%r460, %r459;
	setp.lt.s32 	%p62, %r104, 0;
	selp.b32 	%r759, %r460, %r459, %p62;
	xor.b32  	%r461, %r456, %r104;
	shr.s32 	%r462, %r456, 31;
	xor.b32  	%r463, %r462, %r456;
	xor.b32  	%r464, %r462, %r457;
	cvt.u64.u32 	%rd154, %r463;
	shl.b64 	%rd155, %rd154, 32;
	cvt.u64.u32 	%rd156, %r464;
	or.b64  	%rd157, %rd155, %rd156;
	cvt.rn.f64.s64 	%fd15, %rd157;
	mul.f64 	%fd16, %fd15, 0d3BF921FB54442D19;
	cvt.rn.f32.f64 	%f306, %fd16;
	neg.f32 	%f307, %f306;
	setp.lt.s32 	%p63, %r461, 0;
	selp.f32 	%f620, %f307, %f306, %p63;
	bra.uni 	$L__BB0_66;
$L__BB0_65:
	mov.f32 	%f308, 0f00000000;
	mul.rn.f32 	%f620, %f51, %f308;
	mov.b32 	%r759, 0;
$L__BB0_66:
	add.s32 	%r466, %r759, 1;
	mul.rn.f32 	%f309, %f620, %f620;
	and.b32  	%r467, %r759, 1;
	setp.eq.b32 	%p64, %r467, 1;
	selp.f32 	%f310, %f620, 0f3F800000, %p64;
	fma.rn.f32 	%f311, %f309, %f310, 0f00000000;
	fma.rn.f32 	%f312, %f309, 0f37CBAC00, 0fBAB607ED;
	selp.f32 	%f313, 0fB94D4153, %f312, %p64;
	selp.f32 	%f314, 0f3C0885E4, 0f3D2AAABB, %p64;
	fma.rn.f32 	%f315, %f313, %f309, %f314;
	selp.f32 	%f316, 0fBE2AAAA8, 0fBEFFFFFF, %p64;
	fma.rn.f32 	%f317, %f315, %f309, %f316;
	fma.rn.f32 	%f318, %f317, %f311, %f310;
	and.b32  	%r468, %r466, 2;
	setp.eq.s32 	%p65, %r468, 0;
	mov.f32 	%f319, 0f00000000;
	sub.f32 	%f320, %f319, %f318;
	selp.f32 	%f321, %f318, %f320, %p65;
	fma.rn.f32 	%f322, %f50, %f321, 0f3727C5AC;
	mul.f32 	%f323, %f322, 0f3FB8AA3B;
	ex2.approx.f32 	%f324, %f323;
	add.f32 	%f325, %f50, %f324;
	sub.f32 	%f326, %f325, %f321;
	abs.f32 	%f327, %f326;
	sqrt.rn.f32 	%f328, %f327;
	div.rn.f32 	%f329, %f328, %f1;
	add.f32 	%f57, %f43, %f329;
	mul.f32 	%f58, %f2, 0f40A00000;
	mul.f32 	%f330, %f58, 0f3F22F983;
	cvt.rni.s32.f32 	%r763, %f330;
	cvt.rn.f32.s32 	%f331, %r763;
	fma.rn.f32 	%f332, %f331, 0fBFC90FDA, %f58;
	fma.rn.f32 	%f333, %f331, 0fB3A22168, %f332;
	fma.rn.f32 	%f621, %f331, 0fA7C234C5, %f333;
	abs.f32 	%f60, %f58;
	setp.ltu.f32 	%p66, %f60, 0f47CE4780;
	@%p66 bra 	$L__BB0_74;
	setp.eq.f32 	%p67, %f60, 0f7F800000;
	@%p67 bra 	$L__BB0_73;
	mov.b32 	%r118, %f58;
	shl.b32 	%r470, %r118, 8;
	or.b32  	%r119, %r470, -2147483648;
	mov.b64 	%rd300, 0;
	mov.b32 	%r760, 0;
$L__BB0_69:
	.pragma "nounroll";
	mul.wide.u32 	%rd159, %r760, 4;
	mov.u64 	%rd160, __cudart_i2opi_f;
	add.s64 	%rd161, %rd160, %rd159;
	ld.global.nc.u32 	%r471, [%rd161];
	mad.wide.u32 	%rd162, %r471, %r119, %rd300;
	shr.u64 	%rd300, %rd162, 32;
	add.s64 	%rd163, %rd2, %rd159;
	st.local.u32 	[%rd163], %rd162;
	add.s32 	%r760, %r760, 1;
	setp.ne.s32 	%p68, %r760, 6;
	@%p68 bra 	$L__BB0_69;
	shr.u32 	%r472, %r118, 23;
	st.local.u32 	[%rd2+24], %rd300;
	and.b32  	%r122, %r472, 31;
	and.b32  	%r473, %r472, 224;
	add.s32 	%r474, %r473, -128;
	shr.u32 	%r475, %r474, 5;
	mul.wide.u32 	%rd164, %r475, 4;
	sub.s64 	%rd35, %rd2, %rd164;
	ld.local.u32 	%r761, [%rd35+24];
	ld.local.u32 	%r762, [%rd35+20];
	setp.eq.s32 	%p69, %r122, 0;
	@%p69 bra 	$L__BB0_72;
	shf.l.wrap.b32 	%r761, %r762, %r761, %r122;
	ld.local.u32 	%r476, [%rd35+16];
	shf.l.wrap.b32 	%r762, %r476, %r762, %r122;
$L__BB0_72:
	shr.u32 	%r477, %r761, 30;
	shf.l.wrap.b32 	%r478, %r762, %r761, 2;
	shl.b32 	%r479, %r762, 2;
	shr.u32 	%r480, %r478, 31;
	add.s32 	%r481, %r480, %r477;
	neg.s32 	%r482, %r481;
	setp.lt.s32 	%p70, %r118, 0;
	selp.b32 	%r763, %r482, %r481, %p70;
	xor.b32  	%r483, %r478, %r118;
	shr.s32 	%r484, %r478, 31;
	xor.b32  	%r485, %r484, %r478;
	xor.b32  	%r486, %r484, %r479;
	cvt.u64.u32 	%rd165, %r485;
	shl.b64 	%rd166, %rd165, 32;
	cvt.u64.u32 	%rd167, %r486;
	or.b64  	%rd168, %rd166, %rd167;
	cvt.rn.f64.s64 	%fd17, %rd168;
	mul.f64 	%fd18, %fd17, 0d3BF921FB54442D19;
	cvt.rn.f32.f64 	%f334, %fd18;
	neg.f32 	%f335, %f334;
	setp.lt.s32 	%p71, %r483, 0;
	selp.f32 	%f621, %f335, %f334, %p71;
	bra.uni 	$L__BB0_74;
$L__BB0_73:
	mov.f32 	%f336, 0f00000000;
	mul.rn.f32 	%f621, %f58, %f336;
	mov.b32 	%r763, 0;
$L__BB0_74:
	mul.rn.f32 	%f337, %f621, %f621;
	and.b32  	%r488, %r763, 1;
	setp.eq.b32 	%p72, %r488, 1;
	selp.f32 	%f338, 0f3F800000, %f621, %p72;
	fma.rn.f32 	%f339, %f337, %f338, 0f00000000;
	fma.rn.f32 	%f340, %f337, 0f37CBAC00, 0fBAB607ED;
	selp.f32 	%f341, %f340, 0fB94D4153, %p72;
	selp.f32 	%f342, 0f3D2AAABB, 0f3C0885E4, %p72;
	fma.rn.f32 	%f343, %f341, %f337, %f342;
	selp.f32 	%f344, 0fBEFFFFFF, 0fBE2AAAA8, %p72;
	fma.rn.f32 	%f345, %f343, %f337, %f344;
	fma.rn.f32 	%f346, %f345, %f339, %f338;
	and.b32  	%r489, %r763, 2;
	setp.eq.s32 	%p73, %r489, 0;
	mov.f32 	%f347, 0f00000000;
	sub.f32 	%f348, %f347, %f346;
	selp.f32 	%f64, %f346, %f348, %p73;
	mul.f32 	%f65, %f3, 0f40A00000;
	mul.f32 	%f349, %f65, 0f3F22F983;
	cvt.rni.s32.f32 	%r767, %f349;
	cvt.rn.f32.s32 	%f350, %r767;
	fma.rn.f32 	%f351, %f350, 0fBFC90FDA, %f65;
	fma.rn.f32 	%f352, %f350, 0fB3A22168, %f351;
	fma.rn.f32 	%f622, %f350, 0fA7C234C5, %f352;
	abs.f32 	%f67, %f65;
	setp.ltu.f32 	%p74, %f67, 0f47CE4780;
	@%p74 bra 	$L__BB0_82;
	setp.eq.f32 	%p75, %f67, 0f7F800000;
	@%p75 bra 	$L__BB0_81;
	mov.b32 	%r132, %f65;
	shl.b32 	%r491, %r132, 8;
	or.b32  	%r133, %r491, -2147483648;
	mov.b64 	%rd301, 0;
	mov.b32 	%r764, 0;
$L__BB0_77:
	.pragma "nounroll";
	mul.wide.u32 	%rd170, %r764, 4;
	mov.u64 	%rd171, __cudart_i2opi_f;
	add.s64 	%rd172, %rd171, %rd170;
	ld.global.nc.u32 	%r492, [%rd172];
	mad.wide.u32 	%rd173, %r492, %r133, %rd301;
	shr.u64 	%rd301, %rd173, 32;
	add.s64 	%rd174, %rd1, %rd170;
	st.local.u32 	[%rd174], %rd173;
	add.s32 	%r764, %r764, 1;
	setp.ne.s32 	%p76, %r764, 6;
	@%p76 bra 	$L__BB0_77;
	shr.u32 	%r493, %r132, 23;
	st.local.u32 	[%rd1+24], %rd301;
	and.b32  	%r136, %r493, 31;
	and.b32  	%r494, %r493, 224;
	add.s32 	%r495, %r494, -128;
	shr.u32 	%r496, %r495, 5;
	mul.wide.u32 	%rd175, %r496, 4;
	sub.s64 	%rd38, %rd1, %rd175;
	ld.local.u32 	%r765, [%rd38+24];
	ld.local.u32 	%r766, [%rd38+20];
	setp.eq.s32 	%p77, %r136, 0;
	@%p77 bra 	$L__BB0_80;
	shf.l.wrap.b32 	%r765, %r766, %r765, %r136;
	ld.local.u32 	%r497, [%rd38+16];
	shf.l.wrap.b32 	%r766, %r497, %r766, %r136;
$L__BB0_80:
	shr.u32 	%r498, %r765, 30;
	shf.l.wrap.b32 	%r499, %r766, %r765, 2;
	shl.b32 	%r500, %r766, 2;
	shr.u32 	%r501, %r499, 31;
	add.s32 	%r502, %r501, %r498;
	neg.s32 	%r503, %r502;
	setp.lt.s32 	%p78, %r132, 0;
	selp.b32 	%r767, %r503, %r502, %p78;
	xor.b32  	%r504, %r499, %r132;
	shr.s32 	%r505, %r499, 31;
	xor.b32  	%r506, %r505, %r499;
	xor.b32  	%r507, %r505, %r500;
	cvt.u64.u32 	%rd176, %r506;
	shl.b64 	%rd177, %rd176, 32;
	cvt.u64.u32 	%rd178, %r507;
	or.b64  	%rd179, %rd177, %rd178;
	cvt.rn.f64.s64 	%fd19, %rd179;
	mul.f64 	%fd20, %fd19, 0d3BF921FB54442D19;
	cvt.rn.f32.f64 	%f353, %fd20;
	neg.f32 	%f354, %f353;
	setp.lt.s32 	%p79, %r504, 0;
	selp.f32 	%f622, %f354, %f353, %p79;
	bra.uni 	$L__BB0_82;
$L__BB0_81:
	mov.f32 	%f355, 0f00000000;
	mul.rn.f32 	%f622, %f65, %f355;
	mov.b32 	%r767, 0;
$L__BB0_82:
	add.s32 	%r509, %r767, 1;
	mul.rn.f32 	%f356, %f622, %f622;
	and.b32  	%r510, %r767, 1;
	setp.eq.b32 	%p80, %r510, 1;
	selp.f32 	%f357, %f622, 0f3F800000, %p80;
	fma.rn.f32 	%f358, %f356, %f357, 0f00000000;
	fma.rn.f32 	%f359, %f356, 0f37CBAC00, 0fBAB607ED;
	selp.f32 	%f360, 0fB94D4153, %f359, %p80;
	selp.f32 	%f361, 0f3C0885E4, 0f3D2AAABB, %p80;
	fma.rn.f32 	%f362, %f360, %f356, %f361;
	selp.f32 	%f363, 0fBE2AAAA8, 0fBEFFFFFF, %p80;
	fma.rn.f32 	%f364, %f362, %f356, %f363;
	fma.rn.f32 	%f365, %f364, %f358, %f357;
	and.b32  	%r511, %r509, 2;
	setp.eq.s32 	%p81, %r511, 0;
	mov.f32 	%f366, 0f00000000;
	sub.f32 	%f367, %f366, %f365;
	selp.f32 	%f368, %f365, %f367, %p81;
	fma.rn.f32 	%f369, %f64, %f368, 0f3727C5AC;
	mul.f32 	%f370, %f369, 0f3FB8AA3B;
	ex2.approx.f32 	%f371, %f370;
	add.f32 	%f372, %f64, %f371;
	sub.f32 	%f373, %f372, %f368;
	abs.f32 	%f374, %f373;
	sqrt.rn.f32 	%f375, %f374;
	div.rn.f32 	%f376, %f375, %f1;
	add.f32 	%f71, %f57, %f376;
	mul.f32 	%f72, %f2, 0f40C00000;
	mul.f32 	%f377, %f72, 0f3F22F983;
	cvt.rni.s32.f32 	%r771, %f377;
	cvt.rn.f32.s32 	%f378, %r771;
	fma.rn.f32 	%f379, %f378, 0fBFC90FDA, %f72;
	fma.rn.f32 	%f380, %f378, 0fB3A22168, %f379;
	fma.rn.f32 	%f623, %f378, 0fA7C234C5, %f380;
	abs.f32 	%f74, %f72;
	setp.ltu.f32 	%p82, %f74, 0f47CE4780;
	@%p82 bra 	$L__BB0_90;
	setp.eq.f32 	%p83, %f74, 0f7F800000;
	@%p83 bra 	$L__BB0_89;
	mov.b32 	%r146, %f72;
	shl.b32 	%r513, %r146, 8;
	or.b32  	%r147, %r513, -2147483648;
	mov.b64 	%rd302, 0;
	mov.b32 	%r768, 0;
$L__BB0_85:
	.pragma "nounroll";
	mul.wide.u32 	%rd181, %r768, 4;
	mov.u64 	%rd182, __cudart_i2opi_f;
	add.s64 	%rd183, %rd182, %rd181;
	ld.global.nc.u32 	%r514, [%rd183];
	mad.wide.u32 	%rd184, %r514, %r147, %rd302;
	shr.u64 	%rd302, %rd184, 32;
	add.s64 	%rd185, %rd2, %rd181;
	st.local.u32 	[%rd185], %rd184;
	add.s32 	%r768, %r768, 1;
	setp.ne.s32 	%p84, %r768, 6;
	@%p84 bra 	$L__BB0_85;
	shr.u32 	%r515, %r146, 23;
	st.local.u32 	[%rd2+24], %rd302;
	and.b32  	%r150, %r515, 31;
	and.b32  	%r516, %r515, 224;
	add.s32 	%r517, %r516, -128;
	shr.u32 	%r518, %r517, 5;
	mul.wide.u32 	%rd186, %r518, 4;
	sub.s64 	%rd41, %rd2, %rd186;
	ld.local.u32 	%r769, [%rd41+24];
	ld.local.u32 	%r770, [%rd41+20];
	setp.eq.s32 	%p85, %r150, 0;
	@%p85 bra 	$L__BB0_88;
	shf.l.wrap.b32 	%r769, %r770, %r769, %r150;
	ld.local.u32 	%r519, [%rd41+16];
	shf.l.wrap.b32 	%r770, %r519, %r770, %r150;
$L__BB0_88:
	shr.u32 	%r520, %r769, 30;
	shf.l.wrap.b32 	%r521, %r770, %r769, 2;
	shl.b32 	%r522, %r770, 2;
	shr.u32 	%r523, %r521, 31;
	add.s32 	%r524, %r523, %r520;
	neg.s32 	%r525, %r524;
	setp.lt.s32 	%p86, %r146, 0;
	selp.b32 	%r771, %r525, %r524, %p86;
	xor.b32  	%r526, %r521, %r146;
	shr.s32 	%r527, %r521, 31;
	xor.b32  	%r528, %r527, %r521;
	xor.b32  	%r529, %r527, %r522;
	cvt.u64.u32 	%rd187, %r528;
	shl.b64 	%rd188, %rd187, 32;
	cvt.u64.u32 	%rd189, %r529;
	or.b64  	%rd190, %rd188, %rd189;
	cvt.rn.f64.s64 	%fd21, %rd190;
	mul.f64 	%fd22, %fd21, 0d3BF921FB54442D19;
	cvt.rn.f32.f64 	%f381, %fd22;
	neg.f32 	%f382, %f381;
	setp.lt.s32 	%p87, %r526, 0;
	selp.f32 	%f623, %f382, %f381, %p87;
	bra.uni 	$L__BB0_90;
$L__BB0_89:
	mov.f32 	%f383, 0f00000000;
	mul.rn.f32 	%f623, %f72, %f383;
	mov.b32 	%r771, 0;
$L__BB0_90:
	mul.rn.f32 	%f384, %f623, %f623;
	and.b32  	%r531, %r771, 1;
	setp.eq.b32 	%p88, %r531, 1;
	selp.f32 	%f385, 0f3F800000, %f623, %p88;
	fma.rn.f32 	%f386, %f384, %f385, 0f00000000;
	fma.rn.f32 	%f387, %f384, 0f37CBAC00, 0fBAB607ED;
	selp.f32 	%f388, %f387, 0fB94D4153, %p88;
	selp.f32 	%f389, 0f3D2AAABB, 0f3C0885E4, %p88;
	fma.rn.f32 	%f390, %f388, %f384, %f389;
	selp.f32 	%f391, 0fBEFFFFFF, 0fBE2AAAA8, %p88;
	fma.rn.f32 	%f392, %f390, %f384, %f391;
	fma.rn.f32 	%f393, %f392, %f386, %f385;
	and.b32  	%r532, %r771, 2;
	setp.eq.s32 	%p89, %r532, 0;
	mov.f32 	%f394, 0f00000000;
	sub.f32 	%f395, %f394, %f393;
	selp.f32 	%f78, %f393, %f395, %p89;
	mul.f32 	%f79, %f3, 0f40C00000;
	mul.f32 	%f396, %f79, 0f3F22F983;
	cvt.rni.s32.f32 	%r775, %f396;
	cvt.rn.f32.s32 	%f397, %r775;
	fma.rn.f32 	%f398, %f397, 0fBFC90FDA, %f79;
	fma.rn.f32 	%f399, %f397, 0fB3A22168, %f398;
	fma.rn.f32 	%f624, %f397, 0fA7C234C5, %f399;
	abs.f32 	%f81, %f79;
	setp.ltu.f32 	%p90, %f81, 0f47CE4780;
	@%p90 bra 	$L__BB0_98;
	setp.eq.f32 	%p91, %f81, 0f7F800000;
	@%p91 bra 	$L__BB0_97;
	mov.b32 	%r160, %f79;
	shl.b32 	%r534, %r160, 8;
	or.b32  	%r161, %r534, -2147483648;
	mov.b64 	%rd303, 0;
	mov.b32 	%r772, 0;
$L__BB0_93:
	.pragma "nounroll";
	mul.wide.u32 	%rd192, %r772, 4;
	mov.u64 	%rd193, __cudart_i2opi_f;
	add.s64 	%rd194, %rd193, %rd192;
	ld.global.nc.u32 	%r535, [%rd194];
	mad.wide.u32 	%rd195, %r535, %r161, %rd303;
	shr.u64 	%rd303, %rd195, 32;
	add.s64 	%rd196, %rd1, %rd192;
	st.local.u32 	[%rd196], %rd195;
	add.s32 	%r772, %r772, 1;
	setp.ne.s32 	%p92, %r772, 6;
	@%p92 bra 	$L__BB0_93;
	shr.u32 	%r536, %r160, 23;
	st.local.u32 	[%rd1+24], %rd303;
	and.b32  	%r164, %r536, 31;
	and.b32  	%r537, %r536, 224;
	add.s32 	%r538, %r537, -128;
	shr.u32 	%r539, %r538, 5;
	mul.wide.u32 	%rd197, %r539, 4;
	sub.s64 	%rd44, %rd1, %rd197;
	ld.local.u32 	%r773, [%rd44+24];
	ld.local.u32 	%r774, [%rd44+20];
	setp.eq.s32 	%p93, %r164, 0;
	@%p93 bra 	$L__BB0_96;
	shf.l.wrap.b32 	%r773, %r774, %r773, %r164;
	ld.local.u32 	%r540, [%rd44+16];
	shf.l.wrap.b32 	%r774, %r540, %r774, %r164;
$L__BB0_96:
	shr.u32 	%r541, %r773, 30;
	shf.l.wrap.b32 	%r542, %r774, %r773, 2;
	shl.b32 	%r543, %r774, 2;
	shr.u32 	%r544, %r542, 31;
	add.s32 	%r545, %r544, %r541;
	neg.s32 	%r546, %r545;
	setp.lt.s32 	%p94, %r160, 0;
	selp.b32 	%r775, %r546, %r545, %p94;
	xor.b32  	%r547, %r542, %r160;
	shr.s32 	%r548, %r542, 31;
	xor.b32  	%r549, %r548, %r542;
	xor.b32  	%r550, %r548, %r543;
	cvt.u64.u32 	%rd198, %r549;
	shl.b64 	%rd199, %rd198, 32;
	cvt.u64.u32 	%rd200, %r550;
	or.b64  	%rd201, %rd199, %rd200;
	cvt.rn.f64.s64 	%fd23, %rd201;
	mul.f64 	%fd24, %fd23, 0d3BF921FB54442D19;
	cvt.rn.f32.f64 	%f400, %fd24;
	neg.f32 	%f401, %f400;
	setp.lt.s32 	%p95, %r547, 0;
	selp.f32 	%f624, %f401, %f400, %p95;
	bra.uni 	$L__BB0_98;
$L__BB0_97:
	mov.f32 	%f402, 0f00000000;
	mul.rn.f32 	%f624, %f79, %f402;
	mov.b32 	%r775, 0;
$L__BB0_98:
	add.s32 	%r552, %r775, 1;
	mul.rn.f32 	%f403, %f624, %f624;
	and.b32  	%r553, %r775, 1;
	setp.eq.b32 	%p96, %r553, 1;
	selp.f32 	%f404, %f624, 0f3F800000, %p96;
	fma.rn.f32 	%f405, %f403, %f404, 0f00000000;
	fma.rn.f32 	%f406, %f403, 0f37CBAC00, 0fBAB607ED;
	selp.f32 	%f407, 0fB94D4153, %f406, %p96;
	selp.f32 	%f408, 0f3C0885E4, 0f3D2AAABB, %p96;
	fma.rn.f32 	%f409, %f407, %f403, %f408;
	selp.f32 	%f410, 0fBE2AAAA8, 0fBEFFFFFF, %p96;
	fma.rn.f32 	%f411, %f409, %f403, %f410;
	fma.rn.f32 	%f412, %f411, %f405, %f404;
	and.b32  	%r554, %r552, 2;
	setp.eq.s32 	%p97, %r554, 0;
	mov.f32 	%f413, 0f00000000;
	sub.f32 	%f414, %f413, %f412;
	selp.f32 	%f415, %f412, %f414, %p97;
	fma.rn.f32 	%f416, %f78, %f415, 0f3727C5AC;
	mul.f32 	%f417, %f416, 0f3FB8AA3B;
	ex2.approx.f32 	%f418, %f417;
	add.f32 	%f419, %f78, %f418;
	sub.f32 	%f420, %f419, %f415;
	abs.f32 	%f421, %f420;
	sqrt.rn.f32 	%f422, %f421;
	div.rn.f32 	%f423, %f422, %f1;
	add.f32 	%f85, %f71, %f423;
	mul.f32 	%f86, %f2, 0f40E00000;
	mul.f32 	%f424, %f86, 0f3F22F983;
	cvt.rni.s32.f32 	%r779, %f424;
	cvt.rn.f32.s32 	%f425, %r779;
	fma.rn.f32 	%f426, %f425, 0fBFC90FDA, %f86;
	fma.rn.f32 	%f427, %f425, 0fB3A22168, %f426;
	fma.rn.f32 	%f625, %f425, 0fA7C234C5, %f427;
	abs.f32 	%f88, %f86;
	setp.ltu.f32 	%p98, %f88, 0f47CE4780;
	@%p98 bra 	$L__BB0_106;
	setp.eq.f32 	%p99, %f88, 0f7F800000;
	@%p99 bra 	$L__BB0_105;
	mov.b32 	%r174, %f86;
	shl.b32 	%r556, %r174, 8;
	or.b32  	%r175, %r556, -2147483648;
	mov.b64 	%rd304, 0;
	mov.b32 	%r776, 0;
$L__BB0_101:
	.pragma "nounroll";
	mul.wide.u32 	%rd203, %r776, 4;
	mov.u64 	%rd204, __cudart_i2opi_f;
	add.s64 	%rd205, %rd204, %rd203;
	ld.global.nc.u32 	%r557, [%rd205];
	mad.wide.u32 	%rd206, %r557, %r175, %rd304;
	shr.u64 	%rd304, %rd206, 32;
	add.s64 	%rd207, %rd2, %rd203;
	st.local.u32 	[%rd207], %rd206;
	add.s32 	%r776, %r776, 1;
	setp.ne.s32 	%p100, %r776, 6;
	@%p100 bra 	$L__BB0_101;
	shr.u32 	%r558, %r174, 23;
	st.local.u32 	[%rd2+24], %rd304;
	and.b32  	%r178, %r558, 31;
	and.b32  	%r559, %r558, 224;
	add.s32 	%r560, %r559, -128;
	shr.u32 	%r561, %r560, 5;
	mul.wide.u32 	%rd208, %r561, 4;
	sub.s64 	%rd47, %rd2, %rd208;
	ld.local.u32 	%r777, [%rd47+24];
	ld.local.u32 	%r778, [%rd47+20];
	setp.eq.s32 	%p101, %r178, 0;
	@%p101 bra 	$L__BB0_104;
	shf.l.wrap.b32 	%r777, %r778, %r777, %r178;
	ld.local.u32 	%r562, [%rd47+16];
	shf.l.wrap.b32 	%r778, %r562, %r778, %r178;
$L__BB0_104:
	shr.u32 	%r563, %r777, 30;
	shf.l.wrap.b32 	%r564, %r778, %r777, 2;
	shl.b32 	%r565, %r778, 2;
	shr.u32 	%r566, %r564, 31;
	add.s32 	%r567, %r566, %r563;
	neg.s32 	%r568, %r567;
	setp.lt.s32 	%p102, %r174, 0;
	selp.b32 	%r779, %r568, %r567, %p102;
	xor.b32  	%r569, %r564, %r174;
	shr.s32 	%r570, %r564, 31;
	xor.b32  	%r571, %r570, %r564;
	xor.b32  	%r572, %r570, %r565;
	cvt.u64.u32 	%rd209, %r571;
	shl.b64 	%rd210, %rd209, 32;
	cvt.u64.u32 	%rd211, %r572;
	or.b64  	%rd212, %rd210, %rd211;
	cvt.rn.f64.s64 	%fd25, %rd212;
	mul.f64 	%fd26, %fd25, 0d3BF921FB54442D19;
	cvt.rn.f32.f64 	%f428, %fd26;
	neg.f32 	%f429, %f428;
	setp.lt.s32 	%p103, %r569, 0;
	selp.f32 	%f625, %f429, %f428, %p103;
	bra.uni 	$L__BB0_106;
$L__BB0_105:
	mov.f32 	%f430, 0f00000000;
	mul.rn.f32 	%f625, %f86, %f430;
	mov.b32 	%r779, 0;
$L__BB0_106:
	mul.rn.f32 	%f431, %f625, %f625;
	and.b32  	%r574, %r779, 1;
	setp.eq.b32 	%p104, %r574, 1;
	selp.f32 	%f432, 0f3F800000, %f625, %p104;
	fma.rn.f32 	%f433, %f431, %f432, 0f00000000;
	fma.rn.f32 	%f434, %f431, 0f37CBAC00, 0fBAB607ED;
	selp.f32 	%f435, %f434, 0fB94D4153, %p104;
	selp.f32 	%f436, 0f3D2AAABB, 0f3C0885E4, %p104;
	fma.rn.f32 	%f437, %f435, %f431, %f436;
	selp.f32 	%f438, 0fBEFFFFFF, 0fBE2AAAA8, %p104;
	fma.rn.f32 	%f439, %f437, %f431, %f438;
	fma.rn.f32 	%f440, %f439, %f433, %f432;
	and.b32  	%r575, %r779, 2;
	setp.eq.s32 	%p105, %r575, 0;
	mov.f32 	%f441, 0f00000000;
	sub.f32 	%f442, %f441, %f440;
	selp.f32 	%f92, %f440, %f442, %p105;
	mul.f32 	%f93, %f3, 0f40E00000;
	mul.f32 	%f443, %f93, 0f3F22F983;
	cvt.rni.s32.f32 	%r783, %f443;
	cvt.rn.f32.s32 	%f444, %r783;
	fma.rn.f32 	%f445, %f444, 0fBFC90FDA, %f93;
	fma.rn.f32 	%f446, %f444, 0fB3A22168, %f445;
	fma.rn.f32 	%f626, %f444, 0fA7C234C5, %f446;
	abs.f32 	%f95, %f93;
	setp.ltu.f32 	%p106, %f95, 0f47CE4780;
	@%p106 bra 	$L__BB0_114;
	setp.eq.f32 	%p107, %f95, 0f7F800000;
	@%p107 bra 	$L__BB0_113;
	mov.b32 	%r188, %f93;
	shl.b32 	%r577, %r188, 8;
	or.b32  	%r189, %r577, -2147483648;
	mov.b64 	%rd305, 0;
	mov.b32 	%r780, 0;
$L__BB0_109:
	.pragma "nounroll";
	mul.wide.u32 	%rd214, %r780, 4;
	mov.u64 	%rd215, __cudart_i2opi_f;
	add.s64 	%rd216, %rd215, %rd214;
	ld.global.nc.u32 	%r578, [%rd216];
	mad.wide.u32 	%rd217, %r578, %r189, %rd305;
	shr.u64 	%rd305, %rd217, 32;
	add.s64 	%rd218, %rd1, %rd214;
	st.local.u32 	[%rd218], %rd217;
	add.s32 	%r780, %r780, 1;
	setp.ne.s32 	%p108, %r780, 6;
	@%p108 bra 	$L__BB0_109;
	shr.u32 	%r579, %r188, 23;
	st.local.u32 	[%rd1+24], %rd305;
	and.b32  	%r192, %r579, 31;
	and.b32  	%r580, %r579, 224;
	add.s32 	%r581, %r580, -128;
	shr.u32 	%r582, %r581, 5;
	mul.wide.u32 	%rd219, %r582, 4;
	sub.s64 	%rd50, %rd1, %rd219;
	ld.local.u32 	%r781, [%rd50+24];
	ld.local.u32 	%r782, [%rd50+20];
	setp.eq.s32 	%p109, %r192, 0;
	@%p109 bra 	$L__BB0_112;
	shf.l.wrap.b32 	%r781, %r782, %r781, %r192;
	ld.local.u32 	%r583, [%rd50+16];
	shf.l.wrap.b32 	%r782, %r583, %r782, %r192;
$L__BB0_112:
	shr.u32 	%r584, %r781, 30;
	shf.l.wrap.b32 	%r585, %r782, %r781, 2;
	shl.b32 	%r586, %r782, 2;
	shr.u32 	%r587, %r585, 31;
	add.s32 	%r588, %r587, %r584;
	neg.s32 	%r589, %r588;
	setp.lt.s32 	%p110, %r188, 0;
	selp.b32 	%r783, %r589, %r588, %p110;
	xor.b32  	%r590, %r585, %r188;
	shr.s32 	%r591, %r585, 31;
	xor.b32  	%r592, %r591, %r585;
	xor.b32  	%r593, %r591, %r586;
	cvt.u64.u32 	%rd220, %r592;
	shl.b64 	%rd221, %rd220, 32;
	cvt.u64.u32 	%rd222, %r593;
	or.b64  	%rd223, %rd221, %rd222;
	cvt.rn.f64.s64 	%fd27, %rd223;
	mul.f64 	%fd28, %fd27, 0d3BF921FB54442D19;
	cvt.rn.f32.f64 	%f447, %fd28;
	neg.f32 	%f448, %f447;
	setp.lt.s32 	%p111, %r590, 0;
	selp.f32 	%f626, %f448, %f447, %p111;
	bra.uni 	$L__BB0_114;
$L__BB0_113:
	mov.f32 	%f449, 0f00000000;
	mul.rn.f32 	%f626, %f93, %f449;
	mov.b32 	%r783, 0;
$L__BB0_114:
	add.s32 	%r595, %r783, 1;
	mul.rn.f32 	%f450, %f626, %f626;
	and.b32  	%r596, %r783, 1;
	setp.eq.b32 	%p112, %r596, 1;
	selp.f32 	%f451, %f626, 0f3F800000, %p112;
	fma.rn.f32 	%f452, %f450, %f451, 0f00000000;
	fma.rn.f32 	%f453, %f450, 0f37CBAC00, 0fBAB607ED;
	selp.f32 	%f454, 0fB94D4153, %f453, %p112;
	selp.f32 	%f455, 0f3C0885E4, 0f3D2AAABB, %p112;
	fma.rn.f32 	%f456, %f454, %f450, %f455;
	selp.f32 	%f457, 0fBE2AAAA8, 0fBEFFFFFF, %p112;
	fma.rn.f32 	%f458, %f456, %f450, %f457;
	fma.rn.f32 	%f459, %f458, %f452, %f451;
	and.b32  	%r597, %r595, 2;
	setp.eq.s32 	%p113, %r597, 0;
	mov.f32 	%f460, 0f00000000;
	sub.f32 	%f461, %f460, %f459;
	selp.f32 	%f462, %f459, %f461, %p113;
	fma.rn.f32 	%f463, %f92, %f462, 0f3727C5AC;
	mul.f32 	%f464, %f463, 0f3FB8AA3B;
	ex2.approx.f32 	%f465, %f464;
	add.f32 	%f466, %f92, %f465;
	sub.f32 	%f467, %f466, %f462;
	abs.f32 	%f468, %f467;
	sqrt.rn.f32 	%f469, %f468;
	div.rn.f32 	%f470, %f469, %f1;
	add.f32 	%f99, %f85, %f470;
	mul.f32 	%f100, %f2, 0f41000000;
	mul.f32 	%f471, %f100, 0f3F22F983;
	cvt.rni.s32.f32 	%r787, %f471;
	cvt.rn.f32.s32 	%f472, %r787;
	fma.rn.f32 	%f473, %f472, 0fBFC90FDA, %f100;
	fma.rn.f32 	%f474, %f472, 0fB3A22168, %f473;
	fma.rn.f32 	%f627, %f472, 0fA7C234C5, %f474;
	abs.f32 	%f102, %f100;
	setp.ltu.f32 	%p114, %f102, 0f47CE4780;
	@%p114 bra 	$L__BB0_122;
	setp.eq.f32 	%p115, %f102, 0f7F800000;
	@%p115 bra 	$L__BB0_121;
	mov.b32 	%r202, %f100;
	shl.b32 	%r599, %r202, 8;
	or.b32  	%r203, %r599, -2147483648;
	mov.b64 	%rd306, 0;
	mov.b32 	%r784, 0;
$L__BB0_117:
	.pragma "nounroll";
	mul.wide.u32 	%rd225, %r784, 4;
	mov.u64 	%rd226, __cudart_i2opi_f;
	add.s64 	%rd227, %rd226, %rd225;
	ld.global.nc.u32 	%r600, [%rd227];
	mad.wide.u32 	%rd228, %r600, %r203, %rd306;
	shr.u64 	%rd306, %rd228, 32;
	add.s64 	%rd229, %rd2, %rd225;
	st.local.u32 	[%rd229], %rd228;
	add.s32 	%r784, %r784, 1;
	setp.ne.s32 	%p116, %r784, 6;
	@%p116 bra 	$L__BB0_117;
	shr.u32 	%r601, %r202, 23;
	st.local.u32 	[%rd2+24], %rd306;
	and.b32  	%r206, %r601, 31;
	and.b32  	%r602, %r601, 224;
	add.s32 	%r603, %r602, -128;
	shr.u32 	%r604, %r603, 5;
	mul.wide.u32 	%rd230, %r604, 4;
	sub.s64 	%rd53, %rd2, %rd230;
	ld.local.u32 	%r785, [%rd53+24];
	ld.local.u32 	%r786, [%rd53+20];
	setp.eq.s32 	%p117, %r206, 0;
	@%p117 bra 	$L__BB0_120;
	shf.l.wrap.b32 	%r785, %r786, %r785, %r206;
	ld.local.u32 	%r605, [%rd53+16];
	shf.l.wrap.b32 	%r786, %r605, %r786, %r206;
$L__BB0_120:
	shr.u32 	%r606, %r785, 30;
	shf.l.wrap.b32 	%r607, %r786, %r785, 2;
	shl.b32 	%r608, %r786, 2;
	shr.u32 	%r609, %r607, 31;
	add.s32 	%r610, %r609, %r606;
	neg.s32 	%r611, %r610;
	setp.lt.s32 	%p118, %r202, 0;
	selp.b32 	%r787, %r611, %r610, %p118;
	xor.b32  	%r612, %r607, %r202;
	shr.s32 	%r613, %r607, 31;
	xor.b32  	%r614, %r613, %r607;
	xor.b32  	%r615, %r613, %r608;
	cvt.u64.u32 	%rd231, %r614;
	shl.b64 	%rd232, %rd231, 32;
	cvt.u64.u32 	%rd233, %r615;
	or.b64  	%rd234, %rd232, %rd233;
	cvt.rn.f64.s64 	%fd29, %rd234;
	mul.f64 	%fd30, %fd29, 0d3BF921FB54442D19;
	cvt.rn.f32.f64 	%f475, %fd30;
	neg.f32 	%f476, %f475;
	setp.lt.s32 	%p119, %r612, 0;
	selp.f32 	%f627, %f476, %f475, %p119;
	bra.uni 	$L__BB0_122;
$L__BB0_121:
	mov.f32 	%f477, 0f00000000;
	mul.rn.f32 	%f627, %f100, %f477;
	mov.b32 	%r787, 0;
$L__BB0_122:
	mul.rn.f32 	%f478, %f627, %f627;
	and.b32  	%r617, %r787, 1;
	setp.eq.b32 	%p120, %r617, 1;
	selp.f32 	%f479, 0f3F800000, %f627, %p120;
	fma.rn.f32 	%f480, %f478, %f479, 0f00000000;
	fma.rn.f32 	%f481, %f478, 0f37CBAC00, 0fBAB607ED;
	selp.f32 	%f482, %f481, 0fB94D4153, %p120;
	selp.f32 	%f483, 0f3D2AAABB, 0f3C0885E4, %p120;
	fma.rn.f32 	%f484, %f482, %f478, %f483;
	selp.f32 	%f485, 0fBEFFFFFF, 0fBE2AAAA8, %p120;
	fma.rn.f32 	%f486, %f484, %f478, %f485;
	fma.rn.f32 	%f487, %f486, %f480, %f479;
	and.b32  	%r618, %r787, 2;
	setp.eq.s32 	%p121, %r618, 0;
	mov.f32 	%f488, 0f00000000;
	sub.f32 	%f489, %f488, %f487;
	selp.f32 	%f106, %f487, %f489, %p121;
	mul.f32 	%f107, %f3, 0f41000000;
	mul.f32 	%f490, %f107, 0f3F22F983;
	cvt.rni.s32.f32 	%r791, %f490;
	cvt.rn.f32.s32 	%f491, %r791;
	fma.rn.f32 	%f492, %f491, 0fBFC90FDA, %f107;
	fma.rn.f32 	%f493, %f491, 0fB3A22168, %f492;
	fma.rn.f32 	%f628, %f491, 0fA7C234C5, %f493;
	abs.f32 	%f109, %f107;
	setp.ltu.f32 	%p122, %f109, 0f47CE4780;
	@%p122 bra 	$L__BB0_130;
	setp.eq.f32 	%p123, %f109, 0f7F800000;
	@%p123 bra 	$L__BB0_129;
	mov.b32 	%r216, %f107;
	shl.b32 	%r620, %r216, 8;
	or.b32  	%r217, %r620, -2147483648;
	mov.b64 	%rd307, 0;
	mov.b32 	%r788, 0;
$L__BB0_125:
	.pragma "nounroll";
	mul.wide.u32 	%rd236, %r788, 4;
	mov.u64 	%rd237, __cudart_i2opi_f;
	add.s64 	%rd238, %rd237, %rd236;
	ld.global.nc.u32 	%r621, [%rd238];
	mad.wide.u32 	%rd239, %r621, %r217, %rd307;
	shr.u64 	%rd307, %rd239, 32;
	add.s64 	%rd240, %rd1, %rd236;
	st.local.u32 	[%rd240], %rd239;
	add.s32 	%r788, %r788, 1;
	setp.ne.s32 	%p124, %r788, 6;
	@%p124 bra 	$L__BB0_125;
	shr.u32 	%r622, %r216, 23;
	st.local.u32 	[%rd1+24], %rd307;
	and.b32  	%r220, %r622, 31;
	and.b32  	%r623, %r622, 224;
	add.s32 	%r624, %r623, -128;
	shr.u32 	%r625, %r624, 5;
	mul.wide.u32 	%rd241, %r625, 4;
	sub.s64 	%rd56, %rd1, %rd241;
	ld.local.u32 	%r789, [%rd56+24];
	ld.local.u32 	%r790, [%rd56+20];
	setp.eq.s32 	%p125, %r220, 0;
	@%p125 bra 	$L__BB0_128;
	shf.l.wrap.b32 	%r789, %r790, %r789, %r220;
	ld.local.u32 	%r626, [%rd56+16];
	shf.l.wrap.b32 	%r790, %r626, %r790, %r220;
$L__BB0_128:
	shr.u32 	%r627, %r789, 30;
	shf.l.wrap.b32 	%r628, %r790, %r789, 2;
	shl.b32 	%r629, %r790, 2;
	shr.u32 	%r630, %r628, 31;
	add.s32 	%r631, %r630, %r627;
	neg.s32 	%r632, %r631;
	setp.lt.s32 	%p126, %r216, 0;
	selp.b32 	%r791, %r632, %r631, %p126;
	xor.b32  	%r633, %r628, %r216;
	shr.s32 	%r634, %r628, 31;
	xor.b32  	%r635, %r634, %r628;
	xor.b32  	%r636, %r634, %r629;
	cvt.u64.u32 	%rd242, %r635;
	shl.b64 	%rd243, %rd242, 32;
	cvt.u64.u32 	%rd244, %r636;
	or.b64  	%rd245, %rd243, %rd244;
	cvt.rn.f64.s64 	%fd31, %rd245;
	mul.f64 	%fd32, %fd31, 0d3BF921FB54442D19;
	cvt.rn.f32.f64 	%f494, %fd32;
	neg.f32 	%f495, %f494;
	setp.lt.s32 	%p127, %r633, 0;
	selp.f32 	%f628, %f495, %f494, %p127;
	bra.uni 	$L__BB0_130;
$L__BB0_129:
	mov.f32 	%f496, 0f00000000;
	mul.rn.f32 	%f628, %f107, %f496;
	mov.b32 	%r791, 0;
$L__BB0_130:
	add.s32 	%r638, %r791, 1;
	mul.rn.f32 	%f497, %f628, %f628;
	and.b32  	%r639, %r791, 1;
	setp.eq.b32 	%p128, %r639, 1;
	selp.f32 	%f498, %f628, 0f3F800000, %p128;
	fma.rn.f32 	%f499, %f497, %f498, 0f00000000;
	fma.rn.f32 	%f500, %f497, 0f37CBAC00, 0fBAB607ED;
	selp.f32 	%f501, 0fB94D4153, %f500, %p128;
	selp.f32 	%f502, 0f3C0885E4, 0f3D2AAABB, %p128;
	fma.rn.f32 	%f503, %f501, %f497, %f502;
	selp.f32 	%f504, 0fBE2AAAA8, 0fBEFFFFFF, %p128;
	fma.rn.f32 	%f505, %f503, %f497, %f504;
	fma.rn.f32 	%f506, %f505, %f499, %f498;
	and.b32  	%r640, %r638, 2;
	setp.eq.s32 	%p129, %r640, 0;
	mov.f32 	%f507, 0f00000000;
	sub.f32 	%f508, %f507, %f506;
	selp.f32 	%f509, %f506, %f508, %p129;
	fma.rn.f32 	%f510, %f106, %f509, 0f3727C5AC;
	mul.f32 	%f511, %f510, 0f3FB8AA3B;
	ex2.approx.f32 	%f512, %f511;
	add.f32 	%f513, %f106, %f512;
	sub.f32 	%f514, %f513, %f509;
	abs.f32 	%f515, %f514;
	sqrt.rn.f32 	%f516, %f515;
	div.rn.f32 	%f517, %f516, %f1;
	add.f32 	%f113, %f99, %f517;
	mul.f32 	%f114, %f2, 0f41100000;
	mul.f32 	%f518, %f114, 0f3F22F983;
	cvt.rni.s32.f32 	%r795, %f518;
	cvt.rn.f32.s32 	%f519, %r795;
	fma.rn.f32 	%f520, %f519, 0fBFC90FDA, %f114;
	fma.rn.f32 	%f521, %f519, 0fB3A22168, %f520;
	fma.rn.f32 	%f629, %f519, 0fA7C234C5, %f521;
	abs.f32 	%f116, %f114;
	setp.ltu.f32 	%p130, %f116, 0f47CE4780;
	@%p130 bra 	$L__BB0_138;
	setp.eq.f32 	%p131, %f116, 0f7F800000;
	@%p131 bra 	$L__BB0_137;
	mov.b32 	%r230, %f114;
	shl.b32 	%r642, %r230, 8;
	or.b32  	%r231, %r642, -2147483648;
	mov.b64 	%rd308, 0;
	mov.b32 	%r792, 0;
$L__BB0_133:
	.pragma "nounroll";
	mul.wide.u32 	%rd247, %r792, 4;
	mov.u64 	%rd248, __cudart_i2opi_f;
	add.s64 	%rd249, %rd248, %rd247;
	ld.global.nc.u32 	%r643, [%rd249];
	mad.wide.u32 	%rd250, %r643, %r231, %rd308;
	shr.u64 	%rd308, %rd250, 32;
	add.s64 	%rd251, %rd2, %rd247;
	st.local.u32 	[%rd251], %rd250;
	add.s32 	%r792, %r792, 1;
	setp.ne.s32 	%p132, %r792, 6;
	@%p132 bra 	$L__BB0_133;
	shr.u32 	%r644, %r230, 23;
	st.local.u32 	[%rd2+24], %rd308;
	and.b32  	%r234, %r644, 31;
	and.b32  	%r645, %r644, 224;
	add.s32 	%r646, %r645, -128;
	shr.u32 	%r647, %r646, 5;
	mul.wide.u32 	%rd252, %r647, 4;
	sub.s64 	%rd59, %rd2, %rd252;
	ld.local.u32 	%r793, [%rd59+24];
	ld.local.u32 	%r794, [%rd59+20];
	setp.eq.s32 	%p133, %r234, 0;
	@%p133 bra 	$L__BB0_136;
	shf.l.wrap.b32 	%r793, %r794, %r793, %r234;
	ld.local.u32 	%r648, [%rd59+16];
	shf.l.wrap.b32 	%r794, %r648, %r794, %r234;
$L__BB0_136:
	shr.u32 	%r649, %r793, 30;
	shf.l.wrap.b32 	%r650, %r794, %r793, 2;
	shl.b32 	%r651, %r794, 2;
	shr.u32 	%r652, %r650, 31;
	add.s32 	%r653, %r652, %r649;
	neg.s32 	%r654, %r653;
	setp.lt.s32 	%p134, %r230, 0;
	selp.b32 	%r795, %r654, %r653, %p134;
	xor.b32  	%r655, %r650, %r230;
	shr.s32 	%r656, %r650, 31;
	xor.b32  	%r657, %r656, %r650;
	xor.b32  	%r658, %r656, %r651;
	cvt.u64.u32 	%rd253, %r657;
	shl.b64 	%rd254, %rd253, 32;
	cvt.u64.u32 	%rd255, %r658;
	or.b64  	%rd256, %rd254, %rd255;
	cvt.rn.f64.s64 	%fd33, %rd256;
	mul.f64 	%fd34, %fd33, 0d3BF921FB54442D19;
	cvt.rn.f32.f64 	%f522, %fd34;
	neg.f32 	%f523, %f522;
	setp.lt.s32 	%p135, %r655, 0;
	selp.f32 	%f629, %f523, %f522, %p135;
	bra.uni 	$L__BB0_138;
$L__BB0_137:
	mov.f32 	%f524, 0f00000000;
	mul.rn.f32 	%f629, %f114, %f524;
	mov.b32 	%r795, 0;
$L__BB0_138:
	mul.rn.f32 	%f525, %f629, %f629;
	and.b32  	%r660, %r795, 1;
	setp.eq.b32 	%p136, %r660, 1;
	selp.f32 	%f526, 0f3F800000, %f629, %p136;
	fma.rn.f32 	%f527, %f525, %f526, 0f00000000;
	fma.rn.f32 	%f528, %f525, 0f37CBAC00, 0fBAB607ED;
	selp.f32 	%f529, %f528, 0fB94D4153, %p136;
	selp.f32 	%f530, 0f3D2AAABB, 0f3C0885E4, %p136;
	fma.rn.f32 	%f531, %f529, %f525, %f530;
	selp.f32 	%f532, 0fBEFFFFFF, 0fBE2AAAA8, %p136;
	fma.rn.f32 	%f533, %f531, %f525, %f532;
	fma.rn.f32 	%f534, %f533, %f527, %f526;
	and.b32  	%r661, %r795, 2;
	setp.eq.s32 	%p137, %r661, 0;
	mov.f32 	%f535, 0f00000000;
	sub.f32 	%f536, %f535, %f534;
	selp.f32 	%f120, %f534, %f536, %p137;
	mul.f32 	%f121, %f3, 0f41100000;
	mul.f32 	%f537, %f121, 0f3F22F983;
	cvt.rni.s32.f32 	%r799, %f537;
	cvt.rn.f32.s32 	%f538, %r799;
	fma.rn.f32 	%f539, %f538, 0fBFC90FDA, %f121;
	fma.rn.f32 	%f540, %f538, 0fB3A22168, %f539;
	fma.rn.f32 	%f630, %f538, 0fA7C234C5, %f540;
	abs.f32 	%f123, %f121;
	setp.ltu.f32 	%p138, %f123, 0f47CE4780;
	@%p138 bra 	$L__BB0_146;
	setp.eq.f32 	%p139, %f123, 0f7F800000;
	@%p139 bra 	$L__BB0_145;
	mov.b32 	%r244, %f121;
	shl.b32 	%r663, %r244, 8;
	or.b32  	%r245, %r663, -2147483648;
	mov.b64 	%rd309, 0;
	mov.b32 	%r796, 0;
$L__BB0_141:
	.pragma "nounroll";
	mul.wide.u32 	%rd258, %r796, 4;
	mov.u64 	%rd259, __cudart_i2opi_f;
	add.s64 	%rd260, %rd259, %rd258;
	ld.global.nc.u32 	%r664, [%rd260];
	mad.wide.u32 	%rd261, %r664, %r245, %rd309;
	shr.u64 	%rd309, %rd261, 32;
	add.s64 	%rd262, %rd1, %rd258;
	st.local.u32 	[%rd262], %rd261;
	add.s32 	%r796, %r796, 1;
	setp.ne.s32 	%p140, %r796, 6;
	@%p140 bra 	$L__BB0_141;
	shr.u32 	%r665, %r244, 23;
	st.local.u32 	[%rd1+24], %rd309;
	and.b32  	%r248, %r665, 31;
	and.b32  	%r666, %r665, 224;
	add.s32 	%r667, %r666, -128;
	shr.u32 	%r668, %r667, 5;
	mul.wide.u32 	%rd263, %r668, 4;
	sub.s64 	%rd62, %rd1, %rd263;
	ld.local.u32 	%r797, [%rd62+24];
	ld.local.u32 	%r798, [%rd62+20];
	setp.eq.s32 	%p141, %r248, 0;
	@%p141 bra 	$L__BB0_144;
	shf.l.wrap.b32 	%r797, %r798, %r797, %r248;
	ld.local.u32 	%r669, [%rd62+16];
	shf.l.wrap.b32 	%r798, %r669, %r798, %r248;
$L__BB0_144:
	shr.u32 	%r670, %r797, 30;
	shf.l.wrap.b32 	%r671, %r798, %r797, 2;
	shl.b32 	%r672, %r798, 2;
	shr.u32 	%r673, %r671, 31;
	add.s32 	%r674, %r673, %r670;
	neg.s32 	%r675, %r674;
	setp.lt.s32 	%p142, %r244, 0;
	selp.b32 	%r799, %r675, %r674, %p142;
	xor.b32  	%r676, %r671, %r244;
	shr.s32 	%r677, %r671, 31;
	xor.b32  	%r678, %r677, %r671;
	xor.b32  	%r679, %r677, %r672;
	cvt.u64.u32 	%rd264, %r678;
	shl.b64 	%rd265, %rd264, 32;
	cvt.u64.u32 	%rd266, %r679;
	or.b64  	%rd267, %rd265, %rd266;
	cvt.rn.f64.s64 	%fd35, %rd267;
	mul.f64 	%fd36, %fd35, 0d3BF921FB54442D19;
	cvt.rn.f32.f64 	%f541, %fd36;
	neg.f32 	%f542, %f541;
	setp.lt.s32 	%p143, %r676, 0;
	selp.f32 	%f630, %f542, %f541, %p143;
	bra.uni 	$L__BB0_146;
$L__BB0_145:
	mov.f32 	%f543, 0f00000000;
	mul.rn.f32 	%f630, %f121, %f543;
	mov.b32 	%r799, 0;
$L__BB0_146:
	add.s32 	%r681, %r799, 1;
	mul.rn.f32 	%f544, %f630, %f630;
	and.b32  	%r682, %r799, 1;
	setp.eq.b32 	%p144, %r682, 1;
	selp.f32 	%f545, %f630, 0f3F800000, %p144;
	fma.rn.f32 	%f546, %f544, %f545, 0f00000000;
	fma.rn.f32 	%f547, %f544, 0f37CBAC00, 0fBAB607ED;
	selp.f32 	%f548, 0fB94D4153, %f547, %p144;
	selp.f32 	%f549, 0f3C0885E4, 0f3D2AAABB, %p144;
	fma.rn.f32 	%f550, %f548, %f544, %f549;
	selp.f32 	%f551, 0fBE2AAAA8, 0fBEFFFFFF, %p144;
	fma.rn.f32 	%f552, %f550, %f544, %f551;
	fma.rn.f32 	%f553, %f552, %f546, %f545;
	and.b32  	%r683, %r681, 2;
	setp.eq.s32 	%p145, %r683, 0;
	mov.f32 	%f554, 0f00000000;
	sub.f32 	%f555, %f554, %f553;
	selp.f32 	%f556, %f553, %f555, %p145;
	fma.rn.f32 	%f557, %f120, %f556, 0f3727C5AC;
	mul.f32 	%f558, %f557, 0f3FB8AA3B;
	ex2.approx.f32 	%f559, %f558;
	add.f32 	%f560, %f120, %f559;
	sub.f32 	%f561, %f560, %f556;
	abs.f32 	%f562, %f561;
	sqrt.rn.f32 	%f563, %f562;
	div.rn.f32 	%f564, %f563, %f1;
	add.f32 	%f127, %f113, %f564;
	mul.f32 	%f128, %f2, 0f41200000;
	mul.f32 	%f565, %f128, 0f3F22F983;
	cvt.rni.s32.f32 	%r803, %f565;
	cvt.rn.f32.s32 	%f566, %r803;
	fma.rn.f32 	%f567, %f566, 0fBFC90FDA, %f128;
	fma.rn.f32 	%f568, %f566, 0fB3A22168, %f567;
	fma.rn.f32 	%f631, %f566, 0fA7C234C5, %f568;
	abs.f32 	%f130, %f128;
	setp.ltu.f32 	%p146, %f130, 0f47CE4780;
	@%p146 bra 	$L__BB0_154;
	setp.eq.f32 	%p147, %f130, 0f7F800000;
	@%p147 bra 	$L__BB0_153;
	mov.b32 	%r258, %f128;
	shl.b32 	%r685, %r258, 8;
	or.b32  	%r259, %r685, -2147483648;
	mov.b64 	%rd310, 0;
	mov.b32 	%r800, 0;
$L__BB0_149:
	.pragma "nounroll";
	mul.wide.u32 	%rd269, %r800, 4;
	mov.u64 	%rd270, __cudart_i2opi_f;
	add.s64 	%rd271, %rd270, %rd269;
	ld.global.nc.u32 	%r686, [%rd271];
	mad.wide.u32 	%rd272, %r686, %r259, %rd310;
	shr.u64 	%rd310, %rd272, 32;
	add.s64 	%rd273, %rd2, %rd269;
	st.local.u32 	[%rd273], %rd272;
	add.s32 	%r800, %r800, 1;
	setp.ne.s32 	%p148, %r800, 6;
	@%p148 bra 	$L__BB0_149;
	shr.u32 	%r687, %r258, 23;
	st.local.u32 	[%rd2+24], %rd310;
	and.b32  	%r262, %r687, 31;
	and.b32  	%r688, %r687, 224;
	add.s32 	%r689, %r688, -128;
	shr.u32 	%r690, %r689, 5;
	mul.wide.u32 	%rd274, %r690, 4;
	sub.s64 	%rd65, %rd2, %rd274;
	ld.local.u32 	%r801, [%rd65+24];
	ld.local.u32 	%r802, [%rd65+20];
	setp.eq.s32 	%p149, %r262, 0;
	@%p149 bra 	$L__BB0_152;
	shf.l.wrap.b32 	%r801, %r802, %r801, %r262;
	ld.local.u32 	%r691, [%rd65+16];
	shf.l.wrap.b32 	%r802, %r691, %r802, %r262;
$L__BB0_152:
	shr.u32 	%r692, %r801, 30;
	shf.l.wrap.b32 	%r693, %r802, %r801, 2;
	shl.b32 	%r694, %r802, 2;
	shr.u32 	%r695, %r693, 31;
	add.s32 	%r696, %r695, %r692;
	neg.s32 	%r697, %r696;
	setp.lt.s32 	%p150, %r258, 0;
	selp.b32 	%r803, %r697, %r696, %p150;
	xor.b32  	%r698, %r693, %r258;
	shr.s32 	%r699, %r693, 31;
	xor.b32  	%r700, %r699, %r693;
	xor.b32  	%r701, %r699, %r694;
	cvt.u64.u32 	%rd275, %r700;
	shl.b64 	%rd276, %rd275, 32;
	cvt.u64.u32 	%rd277, %r701;
	or.b64  	%rd278, %rd276, %rd277;
	cvt.rn.f64.s64 	%fd37, %rd278;
	mul.f64 	%fd38, %fd37, 0d3BF921FB54442D19;
	cvt.rn.f32.f64 	%f569, %fd38;
	neg.f32 	%f570, %f569;
	setp.lt.s32 	%p151, %r698, 0;
	selp.f32 	%f631, %f570, %f569, %p151;
	bra.uni 	$L__BB0_154;
$L__BB0_153:
	mov.f32 	%f571, 0f00000000;
	mul.rn.f32 	%f631, %f128, %f571;
	mov.b32 	%r803, 0;
$L__BB0_154:
	mul.rn.f32 	%f572, %f631, %f631;
	and.b32  	%r703, %r803, 1;
	setp.eq.b32 	%p152, %r703, 1;
	selp.f32 	%f573, 0f3F800000, %f631, %p152;
	fma.rn.f32 	%f574, %f572, %f573, 0f00000000;
	fma.rn.f32 	%f575, %f572, 0f37CBAC00, 0fBAB607ED;
	selp.f32 	%f576, %f575, 0fB94D4153, %p152;
	selp.f32 	%f577, 0f3D2AAABB, 0f3C0885E4, %p152;
	fma.rn.f32 	%f578, %f576, %f572, %f577;
	selp.f32 	%f579, 0fBEFFFFFF, 0fBE2AAAA8, %p152;
	fma.rn.f32 	%f580, %f578, %f572, %f579;
	fma.rn.f32 	%f581, %f580, %f574, %f573;
	and.b32  	%r704, %r803, 2;
	setp.eq.s32 	%p153, %r704, 0;
	mov.f32 	%f582, 0f00000000;
	sub.f32 	%f583, %f582, %f581;
	selp.f32 	%f134, %f581, %f583, %p153;
	mul.f32 	%f135, %f3, 0f41200000;
	mul.f32 	%f584, %f135, 0f3F22F983;
	cvt.rni.s32.f32 	%r807, %f584;
	cvt.rn.f32.s32 	%f585, %r807;
	fma.rn.f32 	%f586, %f585, 0fBFC90FDA, %f135;
	fma.rn.f32 	%f587, %f585, 0fB3A22168, %f586;
	fma.rn.f32 	%f632, %f585, 0fA7C234C5, %f587;
	abs.f32 	%f137, %f135;
	setp.ltu.f32 	%p154, %f137, 0f47CE4780;
	@%p154 bra 	$L__BB0_162;
	setp.eq.f32 	%p155, %f137, 0f7F800000;
	@%p155 bra 	$L__BB0_161;
	mov.b32 	%r272, %f135;
	shl.b32 	%r706, %r272, 8;
	or.b32  	%r273, %r706, -2147483648;
	mov.b64 	%rd311, 0;
	mov.b32 	%r804, 0;
$L__BB0_157:
	.pragma "nounroll";
	mul.wide.u32 	%rd280, %r804, 4;
	add.s64 	%rd282, %rd281, %rd280;
	ld.global.nc.u32 	%r707, [%rd282];
	mad.wide.u32 	%rd283, %r707, %r273, %rd311;
	shr.u64 	%rd311, %rd283, 32;
	add.s64 	%rd284, %rd1, %rd280;
	st.local.u32 	[%rd284], %rd283;
	add.s32 	%r804, %r804, 1;
	setp.ne.s32 	%p156, %r804, 6;
	@%p156 bra 	$L__BB0_157;
	shr.u32 	%r708, %r272, 23;
	st.local.u32 	[%rd1+24], %rd311;
	and.b32  	%r276, %r708, 31;
	and.b32  	%r709, %r708, 224;
	add.s32 	%r710, %r709, -128;
	shr.u32 	%r711, %r710, 5;
	mul.wide.u32 	%rd285, %r711, 4;
	sub.s64 	%rd68, %rd1, %rd285;
	ld.local.u32 	%r805, [%rd68+24];
	ld.local.u32 	%r806, [%rd68+20];
	setp.eq.s32 	%p157, %r276, 0;
	@%p157 bra 	$L__BB0_160;
	shf.l.wrap.b32 	%r805, %r806, %r805, %r276;
	ld.local.u32 	%r712, [%rd68+16];
	shf.l.wrap.b32 	%r806, %r712, %r806, %r276;
$L__BB0_160:
	shr.u32 	%r713, %r805, 30;
	shf.l.wrap.b32 	%r714, %r806, %r805, 2;
	shl.b32 	%r715, %r806, 2;
	shr.u32 	%r716, %r714, 31;
	add.s32 	%r717, %r716, %r713;
	neg.s32 	%r718, %r717;
	setp.lt.s32 	%p158, %r272, 0;
	selp.b32 	%r807, %r718, %r717, %p158;
	xor.b32  	%r719, %r714, %r272;
	shr.s32 	%r720, %r714, 31;
	xor.b32  	%r721, %r720, %r714;
	xor.b32  	%r722, %r720, %r715;
	cvt.u64.u32 	%rd286, %r721;
	shl.b64 	%rd287, %rd286, 32;
	cvt.u64.u32 	%rd288, %r722;
	or.b64  	%rd289, %rd287, %rd288;
	cvt.rn.f64.s64 	%fd39, %rd289;
	mul.f64 	%fd40, %fd39, 0d3BF921FB54442D19;
	cvt.rn.f32.f64 	%f588, %fd40;
	neg.f32 	%f589, %f588;
	setp.lt.s32 	%p159, %r719, 0;
	selp.f32 	%f632, %f589, %f588, %p159;
	bra.uni 	$L__BB0_162;
$L__BB0_161:
	mov.f32 	%f590, 0f00000000;
	mul.rn.f32 	%f632, %f135, %f590;
	mov.b32 	%r807, 0;
$L__BB0_162:
	add.s32 	%r724, %r807, 1;
	mul.rn.f32 	%f591, %f632, %f632;
	and.b32  	%r725, %r807, 1;
	setp.eq.b32 	%p160, %r725, 1;
	selp.f32 	%f592, %f632, 0f3F800000, %p160;
	fma.rn.f32 	%f593, %f591, %f592, 0f00000000;
	fma.rn.f32 	%f594, %f591, 0f37CBAC00, 0fBAB607ED;
	selp.f32 	%f595, 0fB94D4153, %f594, %p160;
	selp.f32 	%f596, 0f3C0885E4, 0f3D2AAABB, %p160;
	fma.rn.f32 	%f597, %f595, %f591, %f596;
	selp.f32 	%f598, 0fBE2AAAA8, 0fBEFFFFFF, %p160;
	fma.rn.f32 	%f599, %f597, %f591, %f598;
	fma.rn.f32 	%f600, %f599, %f593, %f592;
	and.b32  	%r726, %r724, 2;
	setp.eq.s32 	%p161, %r726, 0;
	mov.f32 	%f601, 0f00000000;
	sub.f32 	%f602, %f601, %f600;
	selp.f32 	%f603, %f600, %f602, %p161;
	fma.rn.f32 	%f604, %f134, %f603, 0f3727C5AC;
	mul.f32 	%f605, %f604, 0f3FB8AA3B;
	ex2.approx.f32 	%f606, %f605;
	add.f32 	%f607, %f134, %f606;
	sub.f32 	%f608, %f607, %f603;
	abs.f32 	%f609, %f608;
	sqrt.rn.f32 	%f610, %f609;
	div.rn.f32 	%f611, %f610, %f1;
	add.f32 	%f612, %f127, %f611;
	st.global.f32 	[%rd4], %f612;
	add.s32 	%r727, %r727, %r3;
	setp.lt.s32 	%p162, %r727, %r286;
	@%p162 bra 	$L__BB0_2;
$L__BB0_163:
	ret;

}
	// .globl	_Z18warp_warmup_kernelPfi
.visible .entry _Z18warp_warmup_kernelPfi(
	.param .u64 .ptr .align 1 _Z18warp_warmup_kernelPfi_param_0,
	.param .u32 _Z18warp_warmup_kernelPfi_param_1
)
{
	.local .align 4 .b8 	__local_depot1[28];
	.reg .b64 	%SP;
	.reg .b64 	%SPL;
	.reg .pred 	%p<20>;
	.reg .b32 	%r<101>;
	.reg .b32 	%f<72>;
	.reg .b64 	%rd<42>;
	.reg .b64 	%fd<5>;

	mov.u64 	%SPL, __local_depot1;
	ld.param.u64 	%rd15, [_Z18warp_warmup_kernelPfi_param_0];
	ld.param.u32 	%r36, [_Z18warp_warmup_kernelPfi_param_1];
	add.u64 	%rd1, %SPL, 0;
	add.u64 	%rd2, %SPL, 0;
	mov.u32 	%r37, %tid.x;
	mov.u32 	%r38, %ctaid.x;
	mov.u32 	%r1, %ntid.x;
	mad.lo.s32 	%r91, %r38, %r1, %r37;
	setp.ge.s32 	%p1, %r91, %r36;
	@%p1 bra 	$L__BB1_21;
	mul.hi.s32 	%r39, %r91, 1041204193;
	shr.u32 	%r40, %r39, 31;
	shr.s32 	%r41, %r39, 3;
	add.s32 	%r42, %r41, %r40;
	mul.lo.s32 	%r43, %r42, 33;
	sub.s32 	%r44, %r91, %r43;
	add.s32 	%r45, %r44, 1;
	cvt.rn.f32.s32 	%f1, %r45;
	mov.u32 	%r46, %nctaid.x;
	mul.lo.s32 	%r3, %r1, %r46;
	cvta.to.global.u64 	%rd3, %rd15;
	mov.u64 	%rd29, __cudart_i2opi_f;
$L__BB1_2:
	mul.wide.s32 	%rd18, %r91, 4;
	add.s64 	%rd4, %rd3, %rd18;
	ld.global.f32 	%f21, [%rd4];
	mul.f32 	%f2, %f21, 0f3A83126F;
	mul.f32 	%f3, %f21, 0f38D1B717;
	mov.f32 	%f69, 0f00000000;
	mov.b32 	%r92, 0;
$L__BB1_3:
	add.s32 	%r92, %r92, 1;
	cvt.rn.f32.u32 	%f5, %r92;
	mul.f32 	%f6, %f2, %f5;
	mul.f32 	%f22, %f6, 0f3F22F983;
	cvt.rni.s32.f32 	%r96, %f22;
	cvt.rn.f32.s32 	%f23, %r96;
	fma.rn.f32 	%f24, %f23, 0fBFC90FDA, %f6;
	fma.rn.f32 	%f25, %f23, 0fB3A22168, %f24;
	fma.rn.f32 	%f70, %f23, 0fA7C234C5, %f25;
	abs.f32 	%f8, %f6;
	setp.ltu.f32 	%p2, %f8, 0f47CE4780;
	@%p2 bra 	$L__BB1_11;
	setp.neu.f32 	%p3, %f8, 0f7F800000;
	@%p3 bra 	$L__BB1_6;
	mov.f32 	%f28, 0f00000000;
	mul.rn.f32 	%f70, %f6, %f28;
	mov.b32 	%r96, 0;
	bra.uni 	$L__BB1_11;
$L__BB1_6:
	mov.b32 	%r8, %f6;
	shl.b32 	%r49, %r8, 8;
	or.b32  	%r9, %r49, -2147483648;
	mov.b64 	%rd40, 0;
	mov.b32 	%r93, 0;
	mov.u64 	%rd38, %rd29;
	mov.u64 	%rd39, %rd2;
$L__BB1_7:
	.pragma "nounroll";
	ld.global.nc.u32 	%r50, [%rd38];
	mad.wide.u32 	%rd21, %r50, %r9, %rd40;
	shr.u64 	%rd40, %rd21, 32;
	st.local.u32 	[%rd39], %rd21;
	add.s32 	%r93, %r93, 1;
	add.s64 	%rd39, %rd39, 4;
	add.s64 	%rd38, %rd38, 4;
	setp.ne.s32 	%p4, %r93, 6;
	@%p4 bra 	$L__BB1_7;
	shr.u32 	%r51, %r8, 23;
	st.local.u32 	[%rd2+24], %rd40;
	and.b32  	%r12, %r51, 31;
	and.b32  	%r52, %r51, 224;
	add.s32 	%r53, %r52, -128;
	shr.u32 	%r54, %r53, 5;
	mul.wide.u32 	%rd22, %r54, 4;
	sub.s64 	%rd11, %rd2, %rd22;
	ld.local.u32 	%r94, [%rd11+24];
	ld.local.u32 	%r95, [%rd11+20];
	setp.eq.s32 	%p5, %r12, 0;
	@%p5 bra 	$L__BB1_10;
	shf.l.wrap.b32 	%r94, %r95, %r94, %r12;
	ld.local.u32 	%r55, [%rd11+16];
	shf.l.wrap.b32 	%r95, %r55, %r95, %r12;
$L__BB1_10:
	shr.u32 	%r56, %r94, 30;
	shf.l.wrap.b32 	%r57, %r95, %r94, 2;
	shl.b32 	%r58, %r95, 2;
	shr.u32 	%r59, %r57, 31;
	add.s32 	%r60, %r59, %r56;
	neg.s32 	%r61, %r60;
	setp.lt.s32 	%p6, %r8, 0;
	selp.b32 	%r96, %r61, %r60, %p6;
	xor.b32  	%r62, %r57, %r8;
	shr.s32 	%r63, %r57, 31;
	xor.b32  	%r64, %r63, %r57;
	xor.b32  	%r65, %r63, %r58;
	cvt.u64.u32 	%rd23, %r64;
	shl.b64 	%rd24, %rd23, 32;
	cvt.u64.u32 	%rd25, %r65;
	or.b64  	%rd26, %rd24, %rd25;
	cvt.rn.f64.s64 	%fd1, %rd26;
	mul.f64 	%fd2, %fd1, 0d3BF921FB54442D19;
	cvt.rn.f32.f64 	%f26, %fd2;
	neg.f32 	%f27, %f26;
	setp.lt.s32 	%p7, %r62, 0;
	selp.f32 	%f70, %f27, %f26, %p7;
$L__BB1_11:
	mul.rn.f32 	%f29, %f70, %f70;
	and.b32  	%r67, %r96, 1;
	setp.eq.b32 	%p8, %r67, 1;
	selp.f32 	%f30, 0f3F800000, %f70, %p8;
	fma.rn.f32 	%f31, %f29, %f30, 0f00000000;
	fma.rn.f32 	%f32, %f29, 0f37CBAC00, 0fBAB607ED;
	selp.f32 	%f33, %f32, 0fB94D4153, %p8;
	selp.f32 	%f34, 0f3D2AAABB, 0f3C0885E4, %p8;
	fma.rn.f32 	%f35, %f33, %f29, %f34;
	selp.f32 	%f36, 0fBEFFFFFF, 0fBE2AAAA8, %p8;
	fma.rn.f32 	%f37, %f35, %f29, %f36;
	fma.rn.f32 	%f38, %f37, %f31, %f30;
	and.b32  	%r68, %r96, 2;
	setp.eq.s32 	%p9, %r68, 0;
	mov.f32 	%f39, 0f00000000;
	sub.f32 	%f40, %f39, %f38;
	selp.f32 	%f12, %f38, %f40, %p9;
	mul.f32 	%f13, %f3, %f5;
	mul.f32 	%f41, %f13, 0f3F22F983;
	cvt.rni.s32.f32 	%r100, %f41;
	cvt.rn.f32.s32 	%f42, %r100;
	fma.rn.f32 	%f43, %f42, 0fBFC90FDA, %f13;
	fma.rn.f32 	%f44, %f42, 0fB3A22168, %f43;
	fma.rn.f32 	%f71, %f42, 0fA7C234C5, %f44;
	abs.f32 	%f15, %f13;
	setp.ltu.f32 	%p10, %f15, 0f47CE4780;
	@%p10 bra 	$L__BB1_19;
	setp.neu.f32 	%p11, %f15, 0f7F800000;
	@%p11 bra 	$L__BB1_14;
	mov.f32 	%f47, 0f00000000;
	mul.rn.f32 	%f71, %f13, %f47;
	mov.b32 	%r100, 0;
	bra.uni 	$L__BB1_19;
$L__BB1_14:
	mov.b32 	%r22, %f13;
	shl.b32 	%r70, %r22, 8;
	or.b32  	%r23, %r70, -2147483648;
	mov.b64 	%rd41, 0;
	mov.b32 	%r97, 0;
$L__BB1_15:
	.pragma "nounroll";
	mul.wide.u32 	%rd28, %r97, 4;
	add.s64 	%rd30, %rd29, %rd28;
	ld.global.nc.u32 	%r71, [%rd30];
	mad.wide.u32 	%rd31, %r71, %r23, %rd41;
	shr.u64 	%rd41, %rd31, 32;
	add.s64 	%rd32, %rd1, %rd28;
	st.local.u32 	[%rd32], %rd31;
	add.s32 	%r97, %r97, 1;
	setp.ne.s32 	%p12, %r97, 6;
	@%p12 bra 	$L__BB1_15;
	shr.u32 	%r72, %r22, 23;
	st.local.u32 	[%rd1+24], %rd41;
	and.b32  	%r26, %r72, 31;
	and.b32  	%r73, %r72, 224;
	add.s32 	%r74, %r73, -128;
	shr.u32 	%r75, %r74, 5;
	mul.wide.u32 	%rd33, %r75, 4;
	sub.s64 	%rd14, %rd1, %rd33;
	ld.local.u32 	%r98, [%rd14+24];
	ld.local.u32 	%r99, [%rd14+20];
	setp.eq.s32 	%p13, %r26, 0;
	@%p13 bra 	$L__BB1_18;
	shf.l.wrap.b32 	%r98, %r99, %r98, %r26;
	ld.local.u32 	%r76, [%rd14+16];
	shf.l.wrap.b32 	%r99, %r76, %r99, %r26;
$L__BB1_18:
	shr.u32 	%r77, %r98, 30;
	shf.l.wrap.b32 	%r78, %r99, %r98, 2;
	shl.b32 	%r79, %r99, 2;
	shr.u32 	%r80, %r78, 31;
	add.s32 	%r81, %r80, %r77;
	neg.s32 	%r82, %r81;
	setp.lt.s32 	%p14, %r22, 0;
	selp.b32 	%r100, %r82, %r81, %p14;
	xor.b32  	%r83, %r78, %r22;
	shr.s32 	%r84, %r78, 31;
	xor.b32  	%r85, %r84, %r78;
	xor.b32  	%r86, %r84, %r79;
	cvt.u64.u32 	%rd34, %r85;
	shl.b64 	%rd35, %rd34, 32;
	cvt.u64.u32 	%rd36, %r86;
	or.b64  	%rd37, %rd35, %rd36;
	cvt.rn.f64.s64 	%fd3, %rd37;
	mul.f64 	%fd4, %fd3, 0d3BF921FB54442D19;
	cvt.rn.f32.f64 	%f45, %fd4;
	neg.f32 	%f46, %f45;
	setp.lt.s32 	%p15, %r83, 0;
	selp.f32 	%f71, %f46, %f45, %p15;
$L__BB1_19:
	add.s32 	%r88, %r100, 1;
	mul.rn.f32 	%f48, %f71, %f71;
	and.b32  	%r89, %r100, 1;
	setp.eq.b32 	%p16, %r89, 1;
	selp.f32 	%f49, %f71, 0f3F800000, %p16;
	fma.rn.f32 	%f50, %f48, %f49, 0f00000000;
	fma.rn.f32 	%f51, %f48, 0f37CBAC00, 0fBAB607ED;
	selp.f32 	%f52, 0fB94D4153, %f51, %p16;
	selp.f32 	%f53, 0f3C0885E4, 0f3D2AAABB, %p16;
	fma.rn.f32 	%f54, %f52, %f48, %f53;
	selp.f32 	%f55, 0fBE2AAAA8, 0fBEFFFFFF, %p16;
	fma.rn.f32 	%f56, %f54, %f48, %f55;
	fma.rn.f32 	%f57, %f56, %f50, %f49;
	and.b32  	%r90, %r88, 2;
	setp.eq.s32 	%p17, %r90, 0;
	mov.f32 	%f58, 0f00000000;
	sub.f32 	%f59, %f58, %f57;
	selp.f32 	%f60, %f57, %f59, %p17;
	fma.rn.f32 	%f61, %f12, %f60, 0f3727C5AC;
	mul.f32 	%f62, %f61, 0f3FB8AA3B;
	ex2.approx.f32 	%f63, %f62;
	add.f32 	%f64, %f12, %f63;
	sub.f32 	%f65, %f64, %f60;
	abs.f32 	%f66, %f65;
	sqrt.rn.f32 	%f67, %f66;
	div.rn.f32 	%f68, %f67, %f1;
	add.f32 	%f69, %f69, %f68;
	setp.ne.s32 	%p18, %r92, 1000;
	@%p18 bra 	$L__BB1_3;
	st.global.f32 	[%rd4], %f69;
	add.s32 	%r91, %r91, %r3;
	setp.lt.s32 	%p19, %r91, %r36;
	@%p19 bra 	$L__BB1_2;
$L__BB1_21:
	ret;

}


// ===== COMPILED SASS (sm_100) =====

	.target	sm_100

	.elftype	@"ET_EXEC"


//--------------------- .note.nv.tkinfo           --------------------------
	.section	.note.nv.tkinfo,"",@"SHT_NOTE"
	.sectionflags	@"SHF_NOTE_NV_TKINFO"
	.tkinfo
        /*0018*/ 	.word	0x00000002
        /*0030*/ 	.string	""
        /*0030*/ 	.string	"ptxas"
        /*0030*/ 	.string	"Cuda compilation tools, release 13.0, V13.0.88"
        /*0030*/ 	.string	"Build cuda_13.0.r13.0/compiler.36424714_0"
        /*0030*/ 	.string	"-arch sm_100 -m 64 "



//--------------------- .note.nv.cuinfo           --------------------------
	.section	.note.nv.cuinfo,"",@"SHT_NOTE"
	.sectionflags	@"SHF_NOTE_NV_CUINFO"
        /*0018*/ 	.short	0x0002
        /*001a*/ 	.short	0x0064
        /*001c*/ 	.short	0x0082
	.zero		2


//--------------------- .nv.info                  --------------------------
	.section	.nv.info,"",@"SHT_CUDA_INFO"
	.align	4


	//----- nvinfo : EIATTR_REGCOUNT
	.align		4
        /*0000*/ 	.byte	0x04, 0x2f
        /*0002*/ 	.short	(.L_2 - .L_1)
	.align		4
.L_1:
        /*0004*/ 	.word	index@(_Z17warp_heavy_kernelPfi)
        /*0008*/ 	.word	0x00000020


	//----- nvinfo : EIATTR_FRAME_SIZE
	.align		4
.L_2:
        /*000c*/ 	.byte	0x04, 0x11
        /*000e*/ 	.short	(.L_4 - .L_3)
	.align		4
.L_3:
        /*0010*/ 	.word	index@($__internal_3_$__cuda_sm3x_div_rn_noftz_f32_slowpath)
        /*0014*/ 	.word	0x00000000


	//----- nvinfo : EIATTR_FRAME_SIZE
	.align		4
.L_4:
        /*0018*/ 	.byte	0x04, 0x11
        /*001a*/ 	.short	(.L_6 - .L_5)
	.align		4
.L_5:
        /*001c*/ 	.word	index@($__internal_2_$__cuda_sm20_sqrt_rn_f32_slowpath)
        /*0020*/ 	.word	0x00000000


	//----- nvinfo : EIATTR_FRAME_SIZE
	.align		4
.L_6:
        /*0024*/ 	.byte	0x04, 0x11
        /*0026*/ 	.short	(.L_8 - .L_7)
	.align		4
.L_7:
        /*0028*/ 	.word	index@(_Z17warp_heavy_kernelPfi)
        /*002c*/ 	.word	0x00000000


	//----- nvinfo : EIATTR_REGCOUNT
	.align		4
.L_8:
        /*0030*/ 	.byte	0x04, 0x2f
        /*0032*/ 	.short	(.L_10 - .L_9)
	.align		4
.L_9:
        /*0034*/ 	.word	index@(_Z18warp_warmup_kernelPfi)
        /*0038*/ 	.word	0x0000001f


	//----- nvinfo : EIATTR_FRAME_SIZE
	.align		4
.L_10:
        /*003c*/ 	.byte	0x04, 0x11
        /*003e*/ 	.short	(.L_12 - .L_11)
	.align		4
.L_11:
        /*0040*/ 	.word	index@($__internal_1_$__cuda_sm3x_div_rn_noftz_f32_slowpath)
        /*0044*/ 	.word	0x00000000


	//----- nvinfo : EIATTR_FRAME_SIZE
	.align		4
.L_12:
        /*0048*/ 	.byte	0x04, 0x11
        /*004a*/ 	.short	(.L_14 - .L_13)
	.align		4
.L_13:
        /*004c*/ 	.word	index@($__internal_0_$__cuda_sm20_sqrt_rn_f32_slowpath)
        /*0050*/ 	.word	0x00000000


	//----- nvinfo : EIATTR_FRAME_SIZE
	.align		4
.L_14:
        /*0054*/ 	.byte	0x04, 0x11
        /*0056*/ 	.short	(.L_16 - .L_15)
	.align		4
.L_15:
        /*0058*/ 	.word	index@(_Z18warp_warmup_kernelPfi)
        /*005c*/ 	.word	0x00000000


	//----- nvinfo : EIATTR_MIN_STACK_SIZE
	.align		4
.L_16:
        /*0060*/ 	.byte	0x04, 0x12
        /*0062*/ 	.short	(.L_18 - .L_17)
	.align		4
.L_17:
        /*0064*/ 	.word	index@(_Z18warp_warmup_kernelPfi)
        /*0068*/ 	.word	0x00000000


	//----- nvinfo : EIATTR_MIN_STACK_SIZE
	.align		4
.L_18:
        /*006c*/ 	.byte	0x04, 0x12
        /*006e*/ 	.short	(.L_20 - .L_19)
	.align		4
.L_19:
        /*0070*/ 	.word	index@(_Z17warp_heavy_kernelPfi)
        /*0074*/ 	.word	0x00000000
.L_20:


//--------------------- .nv.compat                --------------------------
	.section	.nv.compat,"",@"SHT_CUDA_COMPAT_INFO"
	.align	4
        /*0000*/ 	.byte	0x02, 0x09, 0x00, 0x00, 0x02, 0x02, 0x01, 0x00, 0x02, 0x05, 0x05, 0x00, 0x03, 0x07, 0x01, 0x01
        /*0010*/ 	.byte	0x02, 0x03, 0x00, 0x00, 0x02, 0x06, 0x01, 0x00, 0x04, 0x0b, 0x08, 0x00, 0x01, 0x00, 0x00, 0x00
        /*0020*/ 	.byte	0x00, 0x00, 0x00, 0x00


//--------------------- .nv.info._Z18warp_warmup_kernelPfi --------------------------
	.section	.nv.info._Z18warp_warmup_kernelPfi,"",@"SHT_CUDA_INFO"
	.sectionflags	@""
	.align	4


	//----- nvinfo : EIATTR_CUDA_API_VERSION
	.align		4
        /*0000*/ 	.byte	0x04, 0x37
        /*0002*/ 	.short	(.L_22 - .L_21)
.L_21:
        /*0004*/ 	.word	0x00000082


	//----- nvinfo : EIATTR_KPARAM_INFO
	.align		4
.L_22:
        /*0008*/ 	.byte	0x04, 0x17
        /*000a*/ 	.short	(.L_24 - .L_23)
.L_23:
        /*000c*/ 	.word	0x00000000
        /*0010*/ 	.short	0x0001
        /*0012*/ 	.short	0x0008
        /*0014*/ 	.byte	0x00, 0xf0, 0x11, 0x00


	//----- nvinfo : EIATTR_KPARAM_INFO
	.align		4
.L_24:
        /*0018*/ 	.byte	0x04, 0x17
        /*001a*/ 	.short	(.L_26 - .L_25)
.L_25:
        /*001c*/ 	.word	0x00000000
        /*0020*/ 	.short	0x0000
        /*0022*/ 	.short	0x0000
        /*0024*/ 	.byte	0x00, 0xf5, 0x21, 0x00


	//----- nvinfo : EIATTR_SPARSE_MMA_MASK
	.align		4
.L_26:
        /*0028*/ 	.byte	0x03, 0x50
        /*002a*/ 	.short	0x0000


	//----- nvinfo : EIATTR_MAXREG_COUNT
	.align		4
        /*002c*/ 	.byte	0x03, 0x1b
        /*002e*/ 	.short	0x00ff


	//----- nvinfo : EIATTR_MERCURY_ISA_VERSION
	.align		4
        /*0030*/ 	.byte	0x03, 0x5f
        /*0032*/ 	.short	0x0101


	//----- nvinfo : EIATTR_VRC_CTA_INIT_COUNT
	.align		4
        /*0034*/ 	.byte	0x02, 0x4a
	.zero		1
	.zero		1


	//----- nvinfo : EIATTR_EXIT_INSTR_OFFSETS
	.align		4
        /*0038*/ 	.byte	0x04, 0x1c
        /*003a*/ 	.short	(.L_28 - .L_27)


	//   ....[0]....
.L_27:
        /*003c*/ 	.word	0x00000070


	//   ....[1]....
        /*0040*/ 	.word	0x00001390


	//----- nvinfo : EIATTR_CRS_STACK_SIZE
	.align		4
.L_28:
        /*0044*/ 	.byte	0x04, 0x1e
        /*0046*/ 	.short	(.L_30 - .L_29)
.L_29:
        /*0048*/ 	.word	0x00000000


	//----- nvinfo : EIATTR_CBANK_PARAM_SIZE
	.align		4
.L_30:
        /*004c*/ 	.byte	0x03, 0x19
        /*004e*/ 	.short	0x000c


	//----- nvinfo : EIATTR_PARAM_CBANK
	.align		4
        /*0050*/ 	.byte	0x04, 0x0a
        /*0052*/ 	.short	(.L_32 - .L_31)
	.align		4
.L_31:
        /*0054*/ 	.word	index@(.nv.constant0._Z18warp_warmup_kernelPfi)
        /*0058*/ 	.short	0x0380
        /*005a*/ 	.short	0x000c


	//----- nvinfo : EIATTR_SW_WAR
	.align		4
.L_32:
        /*005c*/ 	.byte	0x04, 0x36
        /*005e*/ 	.short	(.L_34 - .L_33)
.L_33:
        /*0060*/ 	.word	0x00000008
.L_34:


//--------------------- .nv.info._Z17warp_heavy_kernelPfi --------------------------
	.section	.nv.info._Z17warp_heavy_kernelPfi,"",@"SHT_CUDA_INFO"
	.sectionflags	@""
	.align	4


	//----- nvinfo : EIATTR_CUDA_API_VERSION
	.align		4
        /*0000*/ 	.byte	0x04, 0x37
        /*0002*/ 	.short	(.L_36 - .L_35)
.L_35:
        /*0004*/ 	.word	0x00000082


	//----- nvinfo : EIATTR_KPARAM_INFO
	.align		4
.L_36:
        /*0008*/ 	.byte	0x04, 0x17
        /*000a*/ 	.short	(.L_38 - .L_37)
.L_37:
        /*000c*/ 	.word	0x00000000
        /*0010*/ 	.short	0x0001
        /*0012*/ 	.short	0x0008
        /*0014*/ 	.byte	0x00, 0xf0, 0x11, 0x00


	//----- nvinfo : EIATTR_KPARAM_INFO
	.align		4
.L_38:
        /*0018*/ 	.byte	0x04, 0x17
        /*001a*/ 	.short	(.L_40 - .L_39)
.L_39:
        /*001c*/ 	.word	0x00000000
        /*0020*/ 	.short	0x0000
        /*0022*/ 	.short	0x0000
        /*0024*/ 	.byte	0x00, 0xf5, 0x21, 0x00


	//----- nvinfo : EIATTR_SPARSE_MMA_MASK
	.align		4
.L_40:
        /*0028*/ 	.byte	0x03, 0x50
        /*002a*/ 	.short	0x0000


	//----- nvinfo : EIATTR_MAXREG_COUNT
	.align		4
        /*002c*/ 	.byte	0x03, 0x1b
        /*002e*/ 	.short	0x00ff


	//----- nvinfo : EIATTR_MERCURY_ISA_VERSION
	.align		4
        /*0030*/ 	.byte	0x03, 0x5f
        /*0032*/ 	.short	0x0101


	//----- nvinfo : EIATTR_VRC_CTA_INIT_COUNT
	.align		4
        /*0034*/ 	.byte	0x02, 0x4a
	.zero		1
	.zero		1


	//----- nvinfo : EIATTR_EXIT_INSTR_OFFSETS
	.align		4
        /*0038*/ 	.byte	0x04, 0x1c
        /*003a*/ 	.short	(.L_42 - .L_41)


	//   ....[0]....
.L_41:
        /*003c*/ 	.word	0x00000070


	//   ....[1]....
        /*0040*/ 	.word	0x0000ae40


	//----- nvinfo : EIATTR_CRS_STACK_SIZE
	.align		4
.L_42:
        /*0044*/ 	.byte	0x04, 0x1e
        /*0046*/ 	.short	(.L_44 - .L_43)
.L_43:
        /*0048*/ 	.word	0x00000000


	//----- nvinfo : EIATTR_CBANK_PARAM_SIZE
	.align		4
.L_44:
        /*004c*/ 	.byte	0x03, 0x19
        /*004e*/ 	.short	0x000c


	//----- nvinfo : EIATTR_PARAM_CBANK
	.align		4
        /*0050*/ 	.byte	0x04, 0x0a
        /*0052*/ 	.short	(.L_46 - .L_45)
	.align		4
.L_45:
        /*0054*/ 	.word	index@(.nv.constant0._Z17warp_heavy_kernelPfi)
        /*0058*/ 	.short	0x0380
        /*005a*/ 	.short	0x000c


	//----- nvinfo : EIATTR_SW_WAR
	.align		4
.L_46:
        /*005c*/ 	.byte	0x04, 0x36
        /*005e*/ 	.short	(.L_48 - .L_47)
.L_47:
        /*0060*/ 	.word	0x00000008
.L_48:


//--------------------- .nv.callgraph             --------------------------
	.section	.nv.callgraph,"",@"SHT_CUDA_CALLGRAPH"
	.align	4
	.sectionentsize	8
	.align		4
        /*0000*/ 	.word	0x00000000
	.align		4
        /*0004*/ 	.word	0xffffffff
	.align		4
        /*0008*/ 	.word	0x00000000
	.align		4
        /*000c*/ 	.word	0xfffffffe
	.align		4
        /*0010*/ 	.word	0x00000000
	.align		4
        /*0014*/ 	.word	0xfffffffd
	.align		4
        /*0018*/ 	.word	0x00000000
	.align		4
        /*001c*/ 	.word	0xfffffffc


//--------------------- .nv.constant4             --------------------------
	.section	.nv.constant4,"a",@progbits
	.align	8
	.align		8
.nv.constant4:
        /*0000*/ 	.dword	__cudart_i2opi_f


//--------------------- .text._Z18warp_warmup_kernelPfi --------------------------
	.section	.text._Z18warp_warmup_kernelPfi,"ax",@progbits
	.align	128
        .global         _Z18warp_warmup_kernelPfi
        .type           _Z18warp_warmup_kernelPfi,@function
        .size           _Z18warp_warmup_kernelPfi,(.L_x_213 - _Z18warp_warmup_kernelPfi)
        .other          _Z18warp_warmup_kernelPfi,@"STO_CUDA_ENTRY STV_DEFAULT"
_Z18warp_warmup_kernelPfi:
.text._Z18warp_warmup_kernelPfi:
[----:B------:R-:W-:Y:S01]  /*0000*/  LDC R1, c[0x0][0x37c] ;  /* 0x0000df00ff017b82 */ /* 0x000fe20000000800 */
[----:B------:R-:W0:Y:S07]  /*0010*/  S2R R0, SR_TID.X ;  /* 0x0000000000007919 */ /* 0x000e2e0000002100 */
[----:B------:R-:W0:Y:S01]  /*0020*/  S2UR UR4, SR_CTAID.X ;  /* 0x00000000000479c3 */ /* 0x000e220000002500 */
[----:B------:R-:W1:Y:S07]  /*0030*/  LDCU UR5, c[0x0][0x388] ;  /* 0x00007100ff0577ac */ /* 0x000e6e0008000800 */
[----:B------:R-:W0:Y:S02]  /*0040*/  LDC R5, c[0x0][0x360] ;  /* 0x0000d800ff057b82 */ /* 0x000e240000000800 */
[----:B0-----:R-:W-:-:S05]  /*0050*/  IMAD R0, R5, UR4, R0 ;  /* 0x0000000405007c24 */ /* 0x001fca000f8e0200 */
[----:B-1----:R-:W-:-:S13]  /*0060*/  ISETP.GE.AND P0, PT, R0, UR5, PT ;  /* 0x0000000500007c0c */ /* 0x002fda000bf06270 */
[----:B------:R-:W-:Y:S05]  /*0070*/  @P0 EXIT ;  /* 0x000000000000094d */ /* 0x000fea0003800000 */
[----:B------:R-:W-:Y:S01]  /*0080*/  IMAD.HI R2, R0, 0x3e0f83e1, RZ ;  /* 0x3e0f83e100027827 */ /* 0x000fe200078e02ff */
[----:B------:R-:W0:Y:S04]  /*0090*/  LDCU UR4, c[0x0][0x370] ;  /* 0x00006e00ff0477ac */ /* 0x000e280008000800 */
[----:B------:R-:W-:Y:S01]  /*00a0*/  SHF.R.U32.HI R3, RZ, 0x1f, R2 ;  /* 0x0000001fff037819 */ /* 0x000fe20000011602 */
[----:B------:R-:W1:Y:S03]  /*00b0*/  LDCU.64 UR6, c[0x0][0x358] ;  /* 0x00006b00ff0677ac */ /* 0x000e660008000a00 */
[----:B------:R-:W-:-:S05]  /*00c0*/  LEA.HI.SX32 R3, R2, R3, 0x1d ;  /* 0x0000000302037211 */ /* 0x000fca00078feaff */
[----:B------:R-:W-:-:S04]  /*00d0*/  IMAD R3, R3, -0x21, R0 ;  /* 0xffffffdf03037824 */ /* 0x000fc800078e0200 */
[----:B------:R-:W-:Y:S02]  /*00e0*/  VIADD R2, R3, 0x1 ;  /* 0x0000000103027836 */ /* 0x000fe40000000000 */
[----:B0-----:R-:W-:-:S03]  /*00f0*/  IMAD R3, R5, UR4, RZ ;  /* 0x0000000405037c24 */ /* 0x001fc6000f8e02ff */
[----:B------:R-:W-:-:S07]  /*0100*/  I2FP.F32.S32 R2, R2 ;  /* 0x0000000200027245 */ /* 0x000fce0000201400 */
.L_x_16:
[----:B------:R-:W0:Y:S02]  /*0110*/  LDC.64 R12, c[0x0][0x380] ;  /* 0x0000e000ff0c7b82 */ /* 0x000e240000000a00 */
[----:B0-----:R-:W-:-:S05]  /*0120*/  IMAD.WIDE R12, R0, 0x4, R12 ;  /* 0x00000004000c7825 */ /* 0x001fca00078e020c */
[----:B-1----:R-:W2:Y:S01]  /*0130*/  LDG.E R7, desc[UR6][R12.64] ;  /* 0x000000060c077981 */ /* 0x002ea2000c1e1900 */
[----:B------:R-:W-:Y:S01]  /*0140*/  CS2R R4, SRZ ;  /* 0x0000000000047805 */ /* 0x000fe2000001ff00 */
[C---:B--2---:R-:W-:Y:S01]  /*0150*/  FMUL R6, R7.reuse, 0.0010000000474974513054 ;  /* 0x3a83126f07067820 */ /* 0x044fe20000400000 */
[----:B------:R-:W-:-:S07]  /*0160*/  FMUL R7, R7, 9.9999997473787516356e-05 ;  /* 0x38d1b71707077820 */ /* 0x000fce0000400000 */
.L_x_15:
[----:B------:R-:W-:Y:S01]  /*0170*/  VIADD R5, R5, 0x1 ;  /* 0x0000000105057836 */ /* 0x000fe20000000000 */
[----:B------:R-:W-:Y:S04]  /*0180*/  BSSY.RECONVERGENT B0, `(.L_x_0) ;  /* 0x000006c000007945 */ /* 0x000fe80003800200 */
[----:B------:R-:W-:Y:S02]  /*0190*/  I2FP.F32.U32 R22, R5 ;  /* 0x0000000500167245 */ /* 0x000fe40000201000 */
[----:B------:R-:W-:-:S03]  /*01a0*/  ISETP.NE.AND P1, PT, R5, 0x3e8, PT ;  /* 0x000003e80500780c */ /* 0x000fc60003f25270 */
[----:B------:R-:W-:Y:S01]  /*01b0*/  FMUL R18, R6, R22 ;  /* 0x0000001606127220 */ /* 0x000fe20000400000 */
[----:B------:R-:W-:-:S03]  /*01c0*/  P2R R24, PR, RZ, 0x2 ;  /* 0x00000002ff187803 */ /* 0x000fc60000000000 */
[C---:B------:R-:W-:Y:S01]  /*01d0*/  FMUL R19, R18.reuse, 0.63661974668502807617 ;  /* 0x3f22f98312137820 */ /* 0x040fe20000400000 */
[----:B------:R-:W-:-:S05]  /*01e0*/  FSETP.GE.AND P0, PT, |R18|, 105615, PT ;  /* 0x47ce47801200780b */ /* 0x000fca0003f06200 */
[----:B------:R-:W0:Y:S02]  /*01f0*/  F2I.NTZ R19, R19 ;  /* 0x0000001300137305 */ /* 0x000e240000203100 */
[----:B0-----:R-:W-:-:S05]  /*0200*/  I2FP.F32.S32 R23, R19 ;  /* 0x0000001300177245 */ /* 0x001fca0000201400 */
[----:B------:R-:W-:-:S04]  /*0210*/  FFMA R14, R23, -1.5707962512969970703, R18 ;  /* 0xbfc90fda170e7823 */ /* 0x000fc80000000012 */
[----:B------:R-:W-:-:S04]  /*0220*/  FFMA R14, R23, -7.5497894158615963534e-08, R14 ;  /* 0xb3a22168170e7823 */ /* 0x000fc8000000000e */
[----:B------:R-:W-:Y:S01]  /*0230*/  FFMA R23, R23, -5.3903029534742383927e-15, R14 ;  /* 0xa7c234c517177823 */ /* 0x000fe2000000000e */
[----:B------:R-:W-:Y:S06]  /*0240*/  @!P0 BRA `(.L_x_1) ;  /* 0x00000004007c8947 */ /* 0x000fec0003800000 */
[----:B------:R-:W-:-:S13]  /*0250*/  FSETP.NEU.AND P0, PT, |R18|, +INF , PT ;  /* 0x7f8000001200780b */ /* 0x000fda0003f0d200 */
[----:B------:R-:W-:Y:S01]  /*0260*/  @!P0 FMUL R23, RZ, R18 ;  /* 0x00000012ff178220 */ /* 0x000fe20000400000 */
[----:B------:R-:W-:Y:S01]  /*0270*/  @!P0 IMAD.MOV.U32 R19, RZ, RZ, RZ ;  /* 0x000000ffff138224 */ /* 0x000fe200078e00ff */
[----:B------:R-:W-:Y:S06]  /*0280*/  @!P0 BRA `(.L_x_1) ;  /* 0x00000004006c8947 */ /* 0x000fec0003800000 */
[----:B------:R-:W-:Y:S01]  /*0290*/  IMAD.SHL.U32 R14, R18, 0x100, RZ ;  /* 0x00000100120e7824 */ /* 0x000fe200078e00ff */
[----:B------:R-:W0:Y:S01]  /*02a0*/  LDCU.64 UR8, c[0x4][URZ] ;  /* 0x01000000ff0877ac */ /* 0x000e220008000a00 */
[----:B------:R-:W-:Y:S02]  /*02b0*/  IMAD.MOV.U32 R19, RZ, RZ, RZ ;  /* 0x000000ffff137224 */ /* 0x000fe400078e00ff */
[----:B------:R-:W-:Y:S01]  /*02c0*/  IMAD.MOV.U32 R25, RZ, RZ, RZ ;  /* 0x000000ffff197224 */ /* 0x000fe200078e00ff */
[----:B------:R-:W-:Y:S01]  /*02d0*/  LOP3.LUT R23, R14, 0x80000000, RZ, 0xfc, !PT ;  /* 0x800000000e177812 */ /* 0x000fe200078efcff */
[----:B------:R-:W-:Y:S01]  /*02e0*/  UMOV UR5, URZ ;  /* 0x000000ff00057c82 */ /* 0x000fe20008000000 */
[----:B------:R-:W-:-:S05]  /*02f0*/  UMOV UR4, URZ ;  /* 0x000000ff00047c82 */ /* 0x000fca0008000000 */
.L_x_2:
[----:B0-----:R-:W-:Y:S01]  /*0300*/  MOV R14, UR8 ;  /* 0x00000008000e7c02 */ /* 0x001fe20008000f00 */
[----:B------:R-:W-:-:S05]  /*0310*/  IMAD.U32 R15, RZ, RZ, UR9 ;  /* 0x00000009ff0f7e24 */ /* 0x000fca000f8e00ff */
[----:B------:R-:W2:Y:S01]  /*0320*/  LDG.E.CONSTANT R14, desc[UR6][R14.64] ;  /* 0x000000060e0e7981 */ /* 0x000ea2000c1e9900 */
[----:B------:R-:W-:Y:S01]  /*0330*/  UIADD3 UR4, UPT, UPT, UR4, 0x1, URZ ;  /* 0x0000000104047890 */ /* 0x000fe2000fffe0ff */
[C---:B------:R-:W-:Y:S01]  /*0340*/  ISETP.EQ.AND P0, PT, R25.reuse, RZ, PT ;  /* 0x000000ff1900720c */ /* 0x040fe20003f02270 */
[----:B------:R-:W-:Y:S01]  /*0350*/  UIADD3 UR8, UP1, UPT, UR8, 0x4, URZ ;  /* 0x0000000408087890 */ /* 0x000fe2000ff3e0ff */
[C---:B------:R-:W-:Y:S01]  /*0360*/  ISETP.EQ.AND P1, PT, R25.reuse, 0x4, PT ;  /* 0x000000041900780c */ /* 0x040fe20003f22270 */
[----:B------:R-:W-:Y:S01]  /*0370*/  UISETP.NE.AND UP0, UPT, UR4, 0x6, UPT ;  /* 0x000000060400788c */ /* 0x000fe2000bf05270 */
[C---:B------:R-:W-:Y:S01]  /*0380*/  ISETP.EQ.AND P3, PT, R25.reuse, 0xc, PT ;  /* 0x0000000c1900780c */ /* 0x040fe20003f62270 */
[----:B------:R-:W-:Y:S01]  /*0390*/  UIADD3.X UR9, UPT, UPT, URZ, UR9, URZ, UP1, !UPT ;  /* 0x00000009ff097290 */ /* 0x000fe20008ffe4ff */
[C---:B------:R-:W-:Y:S02]  /*03a0*/  ISETP.EQ.AND P4, PT, R25.reuse, 0x10, PT ;  /* 0x000000101900780c */ /* 0x040fe40003f82270 */
[----:B------:R-:W-:Y:S01]  /*03b0*/  ISETP.EQ.AND P5, PT, R25, 0x14, PT ;  /* 0x000000141900780c */ /* 0x000fe20003fa2270 */
[----:B--2---:R-:W-:-:S03]  /*03c0*/  IMAD.WIDE.U32 R16, R14, R23, RZ ;  /* 0x000000170e107225 */ /* 0x004fc600078e00ff */
[----:B------:R-:W-:-:S04]  /*03d0*/  IADD3 R16, P2, PT, R16, R19, RZ ;  /* 0x0000001310107210 */ /* 0x000fc80007f5e0ff */
[----:B------:R-:W-:Y:S01]  /*03e0*/  IADD3.X R19, PT, PT, R17, UR5, RZ, P2, !PT ;  /* 0x0000000511137c10 */ /* 0x000fe200097fe4ff */
[--C-:B------:R-:W-:Y:S01]  /*03f0*/  @P0 IMAD.MOV.U32 R8, RZ, RZ, R16.reuse ;  /* 0x000000ffff080224 */ /* 0x100fe200078e0010 */
[C---:B------:R-:W-:Y:S01]  /*0400*/  ISETP.EQ.AND P2, PT, R25.reuse, 0x8, PT ;  /* 0x000000081900780c */ /* 0x040fe20003f42270 */
[--C-:B------:R-:W-:Y:S02]  /*0410*/  @P1 IMAD.MOV.U32 R9, RZ, RZ, R16.reuse ;  /* 0x000000ffff091224 */ /* 0x100fe400078e0010 */
[----:B------:R-:W-:Y:S01]  /*0420*/  @P5 MOV R21, R16 ;  /* 0x0000001000155202 */ /* 0x000fe20000000f00 */
[--C-:B------:R-:W-:Y:S02]  /*0430*/  @P3 IMAD.MOV.U32 R11, RZ, RZ, R16.reuse ;  /* 0x000000ffff0b3224 */ /* 0x100fe400078e0010 */
[----:B------:R-:W-:Y:S02]  /*0440*/  @P4 IMAD.MOV.U32 R20, RZ, RZ, R16 ;  /* 0x000000ffff144224 */ /* 0x000fe400078e0010 */
[----:B------:R-:W-:-:S05]  /*0450*/  VIADD R25, R25, 0x4 ;  /* 0x0000000419197836 */ /* 0x000fca0000000000 */
[----:B------:R-:W-:Y:S01]  /*0460*/  @P2 IMAD.MOV.U32 R10, RZ, RZ, R16 ;  /* 0x000000ffff0a2224 */ /* 0x000fe200078e0010 */
[----:B------:R-:W-:Y:S06]  /*0470*/  BRA.U UP0, `(.L_x_2) ;  /* 0xfffffffd00a07547 */ /* 0x000fec000b83ffff */
[----:B------:R-:W-:Y:S01]  /*0480*/  SHF.R.U32.HI R14, RZ, 0x17, R18 ;  /* 0x00000017ff0e7819 */ /* 0x000fe20000011612 */
[----:B------:R-:W-:Y:S03]  /*0490*/  BSSY.RECONVERGENT B1, `(.L_x_3) ;  /* 0x0000028000017945 */ /* 0x000fe60003800200 */
[C---:B------:R-:W-:Y:S02]  /*04a0*/  LOP3.LUT R15, R14.reuse, 0xe0, RZ, 0xc0, !PT ;  /* 0x000000e00e0f7812 */ /* 0x040fe400078ec0ff */
[----:B------:R-:W-:-:S03]  /*04b0*/  LOP3.LUT P6, RZ, R14, 0x1f, RZ, 0xc0, !PT ;  /* 0x0000001f0eff7812 */ /* 0x000fc600078cc0ff */
[----:B------:R-:W-:-:S05]  /*04c0*/  VIADD R15, R15, 0xffffff80 ;  /* 0xffffff800f0f7836 */ /* 0x000fca0000000000 */
[----:B------:R-:W-:-:S05]  /*04d0*/  SHF.R.U32.HI R15, RZ, 0x5, R15 ;  /* 0x00000005ff0f7819 */ /* 0x000fca000001160f */
[----:B------:R-:W-:-:S05]  /*04e0*/  IMAD.U32 R17, R15, -0x4, RZ ;  /* 0xfffffffc0f117824 */ /* 0x000fca00078e00ff */
[C---:B------:R-:W-:Y:S02]  /*04f0*/  ISETP.EQ.AND P3, PT, R17.reuse, -0x18, PT ;  /* 0xffffffe81100780c */ /* 0x040fe40003f62270 */
[C---:B------:R-:W-:Y:S02]  /*0500*/  ISETP.EQ.AND P4, PT, R17.reuse, -0x14, PT ;  /* 0xffffffec1100780c */ /* 0x040fe40003f82270 */
[C---:B------:R-:W-:Y:S02]  /*0510*/  ISETP.EQ.AND P0, PT, R17.reuse, -0x10, PT ;  /* 0xfffffff01100780c */ /* 0x040fe40003f02270 */
[C---:B------:R-:W-:Y:S02]  /*0520*/  ISETP.EQ.AND P1, PT, R17.reuse, -0xc, PT ;  /* 0xfffffff41100780c */ /* 0x040fe40003f22270 */
[C---:B------:R-:W-:Y:S02]  /*0530*/  ISETP.EQ.AND P2, PT, R17.reuse, -0x8, PT ;  /* 0xfffffff81100780c */ /* 0x040fe40003f42270 */
[----:B------:R-:W-:-:S03]  /*0540*/  ISETP.EQ.AND P5, PT, R17, 0x4, PT ;  /* 0x000000041100780c */ /* 0x000fc60003fa2270 */
[--C-:B------:R-:W-:Y:S01]  /*0550*/  @P3 IMAD.MOV.U32 R23, RZ, RZ, R8.reuse ;  /* 0x000000ffff173224 */ /* 0x100fe200078e0008 */
[C---:B------:R-:W-:Y:S01]  /*0560*/  ISETP.EQ.AND P3, PT, R17.reuse, -0x4, PT ;  /* 0xfffffffc1100780c */ /* 0x040fe20003f62270 */
[----:B------:R-:W-:Y:S02]  /*0570*/  @P4 IMAD.MOV.U32 R15, RZ, RZ, R8 ;  /* 0x000000ffff0f4224 */ /* 0x000fe400078e0008 */
[----:B------:R-:W-:Y:S01]  /*0580*/  @P4 IMAD.MOV.U32 R23, RZ, RZ, R9 ;  /* 0x000000ffff174224 */ /* 0x000fe200078e0009 */
[----:B------:R-:W-:Y:S01]  /*0590*/  ISETP.EQ.AND P4, PT, R17, RZ, PT ;  /* 0x000000ff1100720c */ /* 0x000fe20003f82270 */
[--C-:B------:R-:W-:Y:S01]  /*05a0*/  @P0 IMAD.MOV.U32 R23, RZ, RZ, R10.reuse ;  /* 0x000000ffff170224 */ /* 0x100fe200078e000a */
[----:B------:R-:W-:Y:S01]  /*05b0*/  @P0 MOV R15, R9 ;  /* 0x00000009000f0202 */ /* 0x000fe20000000f00 */
[----:B------:R-:W-:Y:S02]  /*05c0*/  @P1 IMAD.MOV.U32 R15, RZ, RZ, R10 ;  /* 0x000000ffff0f1224 */ /* 0x000fe400078e000a */
[----:B------:R-:W-:-:S02]  /*05d0*/  @P1 IMAD.MOV.U32 R23, RZ, RZ, R11 ;  /* 0x000000ffff171224 */ /* 0x000fc400078e000b */
[----:B------:R-:W-:Y:S02]  /*05e0*/  @P2 IMAD.MOV.U32 R15, RZ, RZ, R11 ;  /* 0x000000ffff0f2224 */ /* 0x000fe400078e000b */
[----:B------:R-:W-:Y:S01]  /*05f0*/  @P2 IMAD.MOV.U32 R23, RZ, RZ, R20 ;  /* 0x000000ffff172224 */ /* 0x000fe200078e0014 */
[----:B------:R-:W-:Y:S01]  /*0600*/  @P3 MOV R15, R20 ;  /* 0x00000014000f3202 */ /* 0x000fe20000000f00 */
[--C-:B------:R-:W-:Y:S02]  /*0610*/  @P3 IMAD.MOV.U32 R23, RZ, RZ, R21.reuse ;  /* 0x000000ffff173224 */ /* 0x100fe400078e0015 */
[----:B------:R-:W-:Y:S02]  /*0620*/  @P4 IMAD.MOV.U32 R15, RZ, RZ, R21 ;  /* 0x000000ffff0f4224 */ /* 0x000fe400078e0015 */
[--C-:B------:R-:W-:Y:S02]  /*0630*/  @P4 IMAD.MOV.U32 R23, RZ, RZ, R19.reuse ;  /* 0x000000ffff174224 */ /* 0x100fe400078e0013 */
[----:B------:R-:W-:Y:S01]  /*0640*/  @P5 IMAD.MOV.U32 R15, RZ, RZ, R19 ;  /* 0x000000ffff0f5224 */ /* 0x000fe200078e0013 */
[----:B------:R-:W-:Y:S06]  /*0650*/  @!P6 BRA `(.L_x_4) ;  /* 0x00000000002ce947 */ /* 0x000fec0003800000 */
[----:B------:R-:W-:Y:S01]  /*0660*/  @P0 IMAD.MOV.U32 R16, RZ, RZ, R8 ;  /* 0x000000ffff100224 */ /* 0x000fe200078e0008 */
[----:B------:R-:W-:Y:S02]  /*0670*/  ISETP.EQ.AND P0, PT, R17, 0x8, PT ;  /* 0x000000081100780c */ /* 0x000fe40003f02270 */
[----:B------:R-:W-:Y:S01]  /*0680*/  @P1 MOV R16, R9 ;  /* 0x0000000900101202 */ /* 0x000fe20000000f00 */
[----:B------:R-:W-:Y:S01]  /*0690*/  @P2 IMAD.MOV.U32 R16, RZ, RZ, R10 ;  /* 0x000000ffff102224 */ /* 0x000fe200078e000a */
[----:B------:R-:W-:Y:S01]  /*06a0*/  LOP3.LUT R14, R14, 0x1f, RZ, 0xc0, !PT ;  /* 0x0000001f0e0e7812 */ /* 0x000fe200078ec0ff */
[----:B------:R-:W-:Y:S02]  /*06b0*/  @P3 IMAD.MOV.U32 R16, RZ, RZ, R11 ;  /* 0x000000ffff103224 */ /* 0x000fe400078e000b */
[----:B------:R-:W-:Y:S01]  /*06c0*/  @P4 IMAD.MOV.U32 R16, RZ, RZ, R20 ;  /* 0x000000ffff104224 */ /* 0x000fe200078e0014 */
[----:B------:R-:W-:Y:S01]  /*06d0*/  SHF.L.W.U32.HI R23, R15, R14, R23 ;  /* 0x0000000e0f177219 */ /* 0x000fe20000010e17 */
[----:B------:R-:W-:-:S04]  /*06e0*/  @P5 IMAD.MOV.U32 R16, RZ, RZ, R21 ;  /* 0x000000ffff105224 */ /* 0x000fc800078e0015 */
[----:B------:R-:W-:-:S05]  /*06f0*/  @P0 IMAD.MOV.U32 R16, RZ, RZ, R19 ;  /* 0x000000ffff100224 */ /* 0x000fca00078e0013 */
[----:B------:R-:W-:-:S07]  /*0700*/  SHF.L.W.U32.HI R15, R16, R14, R15 ;  /* 0x0000000e100f7219 */ /* 0x000fce0000010e0f */
.L_x_4:
[----:B------:R-:W-:Y:S05]  /*0710*/  BSYNC.RECONVERGENT B1 ;  /* 0x0000000000017941 */ /* 0x000fea0003800200 */
.L_x_3:
[C---:B------:R-:W-:Y:S01]  /*0720*/  SHF.L.W.U32.HI R19, R15.reuse, 0x2, R23 ;  /* 0x000000020f137819 */ /* 0x040fe20000010e17 */
[----:B------:R-:W-:Y:S01]  /*0730*/  UMOV UR4, 0x54442d19 ;  /* 0x54442d1900047882 */ /* 0x000fe20000000000 */
[----:B------:R-:W-:Y:S01]  /*0740*/  SHF.L.U32 R15, R15, 0x2, RZ ;  /* 0x000000020f0f7819 */ /* 0x000fe200000006ff */
[----:B------:R-:W-:Y:S01]  /*0750*/  UMOV UR5, 0x3bf921fb ;  /* 0x3bf921fb00057882 */ /* 0x000fe20000000000 */
[----:B------:R-:W-:Y:S02]  /*0760*/  SHF.R.S32.HI R16, RZ, 0x1f, R19 ;  /* 0x0000001fff107819 */ /* 0x000fe40000011413 */
[----:B------:R-:W-:Y:S02]  /*0770*/  ISETP.GE.AND P0, PT, R18, RZ, PT ;  /* 0x000000ff1200720c */ /* 0x000fe40003f06270 */
[C---:B------:R-:W-:Y:S02]  /*0780*/  LOP3.LUT R14, R16.reuse, R15, RZ, 0x3c, !PT ;  /* 0x0000000f100e7212 */ /* 0x040fe400078e3cff */
[----:B------:R-:W-:-:S02]  /*0790*/  LOP3.LUT R15, R16, R19, RZ, 0x3c, !PT ;  /* 0x00000013100f7212 */ /* 0x000fc400078e3cff */
[----:B------:R-:W-:Y:S02]  /*07a0*/  SHF.R.U32.HI R26, RZ, 0x1e, R23 ;  /* 0x0000001eff1a7819 */ /* 0x000fe40000011617 */
[C---:B------:R-:W-:Y:S02]  /*07b0*/  LOP3.LUT R18, R19.reuse, R18, RZ, 0x3c, !PT ;  /* 0x0000001213127212 */ /* 0x040fe400078e3cff */
[----:B------:R-:W0:Y:S01]  /*07c0*/  I2F.F64.S64 R14, R14 ;  /* 0x0000000e000e7312 */ /* 0x000e220000301c00 */
[----:B------:R-:W-:Y:S02]  /*07d0*/  LEA.HI R19, R19, R26, RZ, 0x1 ;  /* 0x0000001a13137211 */ /* 0x000fe400078f08ff */
[----:B------:R-:W-:-:S03]  /*07e0*/  ISETP.GE.AND P1, PT, R18, RZ, PT ;  /* 0x000000ff1200720c */ /* 0x000fc60003f26270 */
[----:B------:R-:W-:-:S04]  /*07f0*/  IMAD.MOV R18, RZ, RZ, -R19 ;  /* 0x000000ffff127224 */ /* 0x000fc800078e0a13 */
[----:B------:R-:W-:Y:S01]  /*0800*/  @!P0 IMAD.MOV.U32 R19, RZ, RZ, R18 ;  /* 0x000000ffff138224 */ /* 0x000fe200078e0012 */
[----:B0-----:R-:W-:-:S10]  /*0810*/  DMUL R16, R14, UR4 ;  /* 0x000000040e107c28 */ /* 0x001fd40008000000 */
[----:B------:R-:W0:Y:S02]  /*0820*/  F2F.F32.F64 R16, R16 ;  /* 0x0000001000107310 */ /* 0x000e240000301000 */
[----:B0-----:R-:W-:-:S07]  /*0830*/  FSEL R23, -R16, R16, !P1 ;  /* 0x0000001010177208 */ /* 0x001fce0004800100 */
.L_x_1:
[----:B------:R-:W-:Y:S05]  /*0840*/  BSYNC.RECONVERGENT B0 ;  /* 0x0000000000007941 */ /* 0x000fea0003800200 */
.L_x_0:
[----:B------:R-:W-:Y:S01]  /*0850*/  FMUL R22, R7, R22 ;  /* 0x0000001607167220 */ /* 0x000fe20000400000 */
[----:B------:R-:W-:Y:S02]  /*0860*/  IMAD.MOV.U32 R15, RZ, RZ, 0x37cbac00 ;  /* 0x37cbac00ff0f7424 */ /* 0x000fe400078e00ff */
[----:B------:R-:W-:Y:S01]  /*0870*/  FMUL R14, R23, R23 ;  /* 0x00000017170e7220 */ /* 0x000fe20000400000 */
[C---:B------:R-:W-:Y:S01]  /*0880*/  LOP3.LUT R16, R19.reuse, 0x1, RZ, 0xc0, !PT ;  /* 0x0000000113107812 */ /* 0x040fe200078ec0ff */
[----:B------:R-:W-:Y:S01]  /*0890*/  FMUL R18, R22, 0.63661974668502807617 ;  /* 0x3f22f98316127820 */ /* 0x000fe20000400000 */
[----:B------:R-:W-:Y:S02]  /*08a0*/  IMAD.MOV.U32 R17, RZ, RZ, 0x3d2aaabb ;  /* 0x3d2aaabbff117424 */ /* 0x000fe400078e00ff */
[----:B------:R-:W-:Y:S01]  /*08b0*/  FFMA R15, R14, R15, -0.0013887860113754868507 ;  /* 0xbab607ed0e0f7423 */ /* 0x000fe2000000000f */
[----:B------:R-:W-:Y:S01]  /*08c0*/  ISETP.NE.U32.AND P0, PT, R16, 0x1, PT ;  /* 0x000000011000780c */ /* 0x000fe20003f05070 */
[----:B------:R-:W-:Y:S01]  /*08d0*/  IMAD.MOV.U32 R16, RZ, RZ, 0x3effffff ;  /* 0x3effffffff107424 */ /* 0x000fe200078e00ff */
[----:B------:R-:W-:Y:S01]  /*08e0*/  LOP3.LUT P1, RZ, R19, 0x2, RZ, 0xc0, !PT ;  /* 0x0000000213ff7812 */ /* 0x000fe2000782c0ff */
[----:B------:R-:W0:Y:S01]  /*08f0*/  F2I.NTZ R18, R18 ;  /* 0x0000001200127305 */ /* 0x000e220000203100 */
[----:B------:R-:W-:Y:S01]  /*0900*/  FSEL R15, R15, -0.00019574658654164522886, !P0 ;  /* 0xb94d41530f0f7808 */ /* 0x000fe20004000000 */
[----:B------:R-:W-:Y:S01]  /*0910*/  BSSY.RECONVERGENT B0, `(.L_x_5) ;  /* 0x000006a000007945 */ /* 0x000fe20003800200 */
[----:B------:R-:W-:-:S02]  /*0920*/  FSEL R17, R17, 0.0083327032625675201416, !P0 ;  /* 0x3c0885e411117808 */ /* 0x000fc40004000000 */
[----:B------:R-:W-:-:S03]  /*0930*/  FSEL R23, R23, 1, P0 ;  /* 0x3f80000017177808 */ /* 0x000fc60000000000 */
[----:B------:R-:W-:Y:S01]  /*0940*/  FFMA R15, R14, R15, R17 ;  /* 0x0000000f0e0f7223 */ /* 0x000fe20000000011 */
[----:B------:R-:W-:Y:S02]  /*0950*/  FSEL R17, -R16, -0.16666662693023681641, !P0 ;  /* 0xbe2aaaa810117808 */ /* 0x000fe40004000100 */
[----:B------:R-:W-:-:S03]  /*0960*/  FSETP.GE.AND P0, PT, |R22|, 105615, PT ;  /* 0x47ce47801600780b */ /* 0x000fc60003f06200 */
[C---:B------:R-:W-:Y:S01]  /*0970*/  FFMA R15, R14.reuse, R15, R17 ;  /* 0x0000000f0e0f7223 */ /* 0x040fe20000000011 */
[----:B0-----:R-:W-:Y:S01]  /*0980*/  I2FP.F32.S32 R19, R18 ;  /* 0x0000001200137245 */ /* 0x001fe20000201400 */
[----:B------:R-:W-:-:S04]  /*0990*/  FFMA R14, R14, R23, RZ ;  /* 0x000000170e0e7223 */ /* 0x000fc800000000ff */
[----:B------:R-:W-:Y:S01]  /*09a0*/  FFMA R16, R19, -1.5707962512969970703, R22 ;  /* 0xbfc90fda13107823 */ /* 0x000fe20000000016 */
[----:B------:R-:W-:-:S03]  /*09b0*/  FFMA R23, R14, R15, R23 ;  /* 0x0000000f0e177223 */ /* 0x000fc60000000017 */
[----:B------:R-:W-:Y:S01]  /*09c0*/  FFMA R16, R19, -7.5497894158615963534e-08, R16 ;  /* 0xb3a2216813107823 */ /* 0x000fe20000000010 */
[----:B------:R-:W-:-:S03]  /*09d0*/  @P1 FADD R23, RZ, -R23 ;  /* 0x80000017ff171221 */ /* 0x000fc60000000000 */
[----:B------:R-:W-:Y:S01]  /*09e0*/  FFMA R14, R19, -5.3903029534742383927e-15, R16 ;  /* 0xa7c234c5130e7823 */ /* 0x000fe20000000010 */
[----:B------:R-:W-:Y:S06]  /*09f0*/  @!P0 BRA `(.L_x_6) ;  /* 0x00000004006c8947 */ /* 0x000fec0003800000 */
[----:B------:R-:W-:-:S13]  /*0a00*/  FSETP.NEU.AND P0, PT, |R22|, +INF , PT ;  /* 0x7f8000001600780b */ /* 0x000fda0003f0d200 */
[----:B------:R-:W-:Y:S01]  /*0a10*/  @!P0 FMUL R14, RZ, R22 ;  /* 0x00000016ff0e8220 */ /* 0x000fe20000400000 */
[----:B------:R-:W-:Y:S01]  /*0a20*/  @!P0 MOV R18, RZ ;  /* 0x000000ff00128202 */ /* 0x000fe20000000f00 */
[----:B------:R-:W-:Y:S06]  /*0a30*/  @!P0 BRA `(.L_x_6) ;  /* 0x00000004005c8947 */ /* 0x000fec0003800000 */
[----:B------:R-:W0:Y:S01]  /*0a40*/  LDC.64 R14, c[0x4][RZ] ;  /* 0x01000000ff0e7b82 */ /* 0x000e220000000a00 */
[----:B------:R-:W-:Y:S01]  /*0a50*/  IMAD.SHL.U32 R26, R22, 0x100, RZ ;  /* 0x00000100161a7824 */ /* 0x000fe200078e00ff */
[----:B------:R-:W-:Y:S01]  /*0a60*/  UMOV UR4, URZ ;  /* 0x000000ff00047c82 */ /* 0x000fe20008000000 */
[----:B------:R-:W-:Y:S02]  /*0a70*/  IMAD.MOV.U32 R25, RZ, RZ, RZ ;  /* 0x000000ffff197224 */ /* 0x000fe400078e00ff */
[----:B------:R-:W-:Y:S01]  /*0a80*/  IMAD.MOV.U32 R27, RZ, RZ, RZ ;  /* 0x000000ffff1b7224 */ /* 0x000fe200078e00ff */
[----:B------:R-:W-:-:S07]  /*0a90*/  LOP3.LUT R26, R26, 0x80000000, RZ, 0xfc, !PT ;  /* 0x800000001a1a7812 */ /* 0x000fce00078efcff */
.L_x_7:
[----:B0-----:R-:W-:-:S06]  /*0aa0*/  IMAD.WIDE.U32 R16, R27, 0x4, R14 ;  /* 0x000000041b107825 */ /* 0x001fcc00078e000e */
[----:B------:R-:W2:Y:S01]  /*0ab0*/  LDG.E.CONSTANT R17, desc[UR6][R16.64] ;  /* 0x0000000610117981 */ /* 0x000ea2000c1e9900 */
[C---:B------:R-:W-:Y:S02]  /*0ac0*/  IMAD.SHL.U32 R28, R27.reuse, 0x4, RZ ;  /* 0x000000041b1c7824 */ /* 0x040fe400078e00ff */
[----:B------:R-:W-:-:S03]  /*0ad0*/  VIADD R27, R27, 0x1 ;  /* 0x000000011b1b7836 */ /* 0x000fc60000000000 */
[C---:B------:R-:W-:Y:S02]  /*0ae0*/  ISETP.EQ.AND P5, PT, R28.reuse, RZ, PT ;  /* 0x000000ff1c00720c */ /* 0x040fe40003fa2270 */
[C---:B------:R-:W-:Y:S02]  /*0af0*/  ISETP.EQ.AND P4, PT, R28.reuse, 0x4, PT ;  /* 0x000000041c00780c */ /* 0x040fe40003f82270 */
[C---:B------:R-:W-:Y:S02]  /*0b00*/  ISETP.EQ.AND P3, PT, R28.reuse, 0x8, PT ;  /* 0x000000081c00780c */ /* 0x040fe40003f62270 */
[C---:B------:R-:W-:Y:S02]  /*0b10*/  ISETP.EQ.AND P2, PT, R28.reuse, 0xc, PT ;  /* 0x0000000c1c00780c */ /* 0x040fe40003f42270 */
[----:B------:R-:W-:Y:S01]  /*0b20*/  ISETP.EQ.AND P1, PT, R28, 0x10, PT ;  /* 0x000000101c00780c */ /* 0x000fe20003f22270 */
[----:B--2---:R-:W-:-:S03]  /*0b30*/  IMAD.WIDE.U32 R18, R17, R26, RZ ;  /* 0x0000001a11127225 */ /* 0x004fc600078e00ff */
[----:B------:R-:W-:-:S04]  /*0b40*/  IADD3 R18, P0, PT, R18, R25, RZ ;  /* 0x0000001912127210 */ /* 0x000fc80007f1e0ff */
[----:B------:R-:W-:Y:S01]  /*0b50*/  @P5 MOV R8, R18 ;  /* 0x0000001200085202 */ /* 0x000fe20000000f00 */
[--C-:B------:R-:W-:Y:S01]  /*0b60*/  @P4 IMAD.MOV.U32 R9, RZ, RZ, R18.reuse ;  /* 0x000000ffff094224 */ /* 0x100fe200078e0012 */
[----:B------:R-:W-:Y:S01]  /*0b70*/  ISETP.NE.AND P5, PT, R27, 0x6, PT ;  /* 0x000000061b00780c */ /* 0x000fe20003fa5270 */
[--C-:B------:R-:W-:Y:S01]  /*0b80*/  @P3 IMAD.MOV.U32 R10, RZ, RZ, R18.reuse ;  /* 0x000000ffff0a3224 */ /* 0x100fe200078e0012 */
[----:B------:R-:W-:Y:S01]  /*0b90*/  IADD3.X R25, PT, PT, R19, UR4, RZ, P0, !PT ;  /* 0x0000000413197c10 */ /* 0x000fe200087fe4ff */
[--C-:B------:R-:W-:Y:S01]  /*0ba0*/  @P2 IMAD.MOV.U32 R11, RZ, RZ, R18.reuse ;  /* 0x000000ffff0b2224 */ /* 0x100fe200078e0012 */
[----:B------:R-:W-:Y:S01]  /*0bb0*/  ISETP.EQ.AND P0, PT, R28, 0x14, PT ;  /* 0x000000141c00780c */ /* 0x000fe20003f02270 */
[----:B------:R-:W-:-:S12]  /*0bc0*/  @P1 IMAD.MOV.U32 R20, RZ, RZ, R18 ;  /* 0x000000ffff141224 */ /* 0x000fd800078e0012 */
[----:B------:R-:W-:Y:S01]  /*0bd0*/  @P0 IMAD.MOV.U32 R21, RZ, RZ, R18 ;  /* 0x000000ffff150224 */ /* 0x000fe200078e0012 */
[----:B------:R-:W-:Y:S06]  /*0be0*/  @P5 BRA `(.L_x_7) ;  /* 0xfffffffc00ac5947 */ /* 0x000fec000383ffff */
[----:B------:R-:W-:Y:S01]  /*0bf0*/  SHF.R.U32.HI R14, RZ, 0x17, R22 ;  /* 0x00000017ff0e7819 */ /* 0x000fe20000011616 */
[----:B------:R-:W-:Y:S03]  /*0c00*/  BSSY.RECONVERGENT B1, `(.L_x_8) ;  /* 0x0000028000017945 */ /* 0x000fe60003800200 */
[C---:B------:R-:W-:Y:S02]  /*0c10*/  LOP3.LUT R15, R14.reuse, 0xe0, RZ, 0xc0, !PT ;  /* 0x000000e00e0f7812 */ /* 0x040fe400078ec0ff */
[----:B------:R-:W-:Y:S02]  /*0c20*/  LOP3.LUT P6, RZ, R14, 0x1f, RZ, 0xc0, !PT ;  /* 0x0000001f0eff7812 */ /* 0x000fe400078cc0ff */
[----:B------:R-:W-:-:S04]  /*0c30*/  IADD3 R15, PT, PT, R15, -0x80, RZ ;  /* 0xffffff800f0f7810 */ /* 0x000fc80007ffe0ff */
        /* <DEDUP_REMOVED lines=11> */
[--C-:B------:R-:W-:Y:S01]  /*0cf0*/  @P4 IMAD.MOV.U32 R18, RZ, RZ, R9.reuse ;  /* 0x000000ffff124224 */ /* 0x100fe200078e0009 */
[----:B------:R-:W-:Y:S01]  /*0d00*/  ISETP.EQ.AND P4, PT, R17, RZ, PT ;  /* 0x000000ff1100720c */ /* 0x000fe20003f82270 */
[----:B------:R-:W-:Y:S01]  /*0d10*/  @P0 IMAD.MOV.U32 R15, RZ, RZ, R9 ;  /* 0x000000ffff0f0224 */ /* 0x000fe200078e0009 */
[----:B------:R-:W-:Y:S01]  /*0d20*/  @P0 MOV R18, R10 ;  /* 0x0000000a00120202 */ /* 0x000fe20000000f00 */
[----:B------:R-:W-:Y:S02]  /*0d30*/  @P1 IMAD.MOV.U32 R15, RZ, RZ, R10 ;  /* 0x000000ffff0f1224 */ /* 0x000fe400078e000a */
[----:B------:R-:W-:-:S02]  /*0d40*/  @P1 IMAD.MOV.U32 R18, RZ, RZ, R11 ;  /* 0x000000ffff121224 */ /* 0x000fc400078e000b */
[----:B------:R-:W-:Y:S02]  /*0d50*/  @P2 IMAD.MOV.U32 R15, RZ, RZ, R11 ;  /* 0x000000ffff0f2224 */ /* 0x000fe400078e000b */
[--C-:B------:R-:W-:Y:S01]  /*0d60*/  @P2 IMAD.MOV.U32 R18, RZ, RZ, R20.reuse ;  /* 0x000000ffff122224 */ /* 0x100fe200078e0014 */
[----:B------:R-:W-:Y:S01]  /*0d70*/  @P3 MOV R18, R21 ;  /* 0x0000001500123202 */ /* 0x000fe20000000f00 */
[----:B------:R-:W-:Y:S02]  /*0d80*/  @P3 IMAD.MOV.U32 R15, RZ, RZ, R20 ;  /* 0x000000ffff0f3224 */ /* 0x000fe400078e0014 */
[----:B------:R-:W-:Y:S02]  /*0d90*/  @P4 IMAD.MOV.U32 R15, RZ, RZ, R21 ;  /* 0x000000ffff0f4224 */ /* 0x000fe400078e0015 */
[--C-:B------:R-:W-:Y:S02]  /*0da0*/  @P4 IMAD.MOV.U32 R18, RZ, RZ, R25.reuse ;  /* 0x000000ffff124224 */ /* 0x100fe400078e0019 */
[----:B------:R-:W-:Y:S01]  /*0db0*/  @P5 IMAD.MOV.U32 R15, RZ, RZ, R25 ;  /* 0x000000ffff0f5224 */ /* 0x000fe200078e0019 */
[----:B------:R-:W-:Y:S06]  /*0dc0*/  @!P6 BRA `(.L_x_9) ;  /* 0x00000000002ce947 */ /* 0x000fec0003800000 */
[----:B------:R-:W-:Y:S01]  /*0dd0*/  @P0 IMAD.MOV.U32 R16, RZ, RZ, R8 ;  /* 0x000000ffff100224 */ /* 0x000fe200078e0008 */
[----:B------:R-:W-:Y:S01]  /*0de0*/  ISETP.EQ.AND P0, PT, R17, 0x8, PT ;  /* 0x000000081100780c */ /* 0x000fe20003f02270 */
[----:B------:R-:W-:Y:S01]  /*0df0*/  @P1 IMAD.MOV.U32 R16, RZ, RZ, R9 ;  /* 0x000000ffff101224 */ /* 0x000fe200078e0009 */
[----:B------:R-:W-:Y:S01]  /*0e00*/  @P2 MOV R16, R10 ;  /* 0x0000000a00102202 */ /* 0x000fe20000000f00 */
[----:B------:R-:W-:Y:S01]  /*0e10*/  @P3 IMAD.MOV.U32 R16, RZ, RZ, R11 ;  /* 0x000000ffff103224 */ /* 0x000fe200078e000b */
[----:B------:R-:W-:Y:S01]  /*0e20*/  LOP3.LUT R14, R14, 0x1f, RZ, 0xc0, !PT ;  /* 0x0000001f0e0e7812 */ /* 0x000fe200078ec0ff */
[----:B------:R-:W-:Y:S02]  /*0e30*/  @P4 IMAD.MOV.U32 R16, RZ, RZ, R20 ;  /* 0x000000ffff104224 */ /* 0x000fe400078e0014 */
[----:B------:R-:W-:Y:S01]  /*0e40*/  @P5 IMAD.MOV.U32 R16, RZ, RZ, R21 ;  /* 0x000000ffff105224 */ /* 0x000fe200078e0015 */
[----:B------:R-:W-:-:S05]  /*0e50*/  SHF.L.W.U32.HI R18, R15, R14, R18 ;  /* 0x0000000e0f127219 */ /* 0x000fca0000010e12 */
[----:B------:R-:W-:-:S05]  /*0e60*/  @P0 IMAD.MOV.U32 R16, RZ, RZ, R25 ;  /* 0x000000ffff100224 */ /* 0x000fca00078e0019 */
[----:B------:R-:W-:-:S07]  /*0e70*/  SHF.L.W.U32.HI R15, R16, R14, R15 ;  /* 0x0000000e100f7219 */ /* 0x000fce0000010e0f */
.L_x_9:
[----:B------:R-:W-:Y:S05]  /*0e80*/  BSYNC.RECONVERGENT B1 ;  /* 0x0000000000017941 */ /* 0x000fea0003800200 */
.L_x_8:
[C---:B------:R-:W-:Y:S01]  /*0e90*/  SHF.L.W.U32.HI R19, R15.reuse, 0x2, R18 ;  /* 0x000000020f137819 */ /* 0x040fe20000010e12 */
[----:B------:R-:W-:Y:S01]  /*0ea0*/  IMAD.SHL.U32 R15, R15, 0x4, RZ ;  /* 0x000000040f0f7824 */ /* 0x000fe200078e00ff */
[----:B------:R-:W-:Y:S01]  /*0eb0*/  UMOV UR4, 0x54442d19 ;  /* 0x54442d1900047882 */ /* 0x000fe20000000000 */
        /* <DEDUP_REMOVED lines=9> */
[----:B------:R-:W-:Y:S02]  /*0f50*/  ISETP.GE.AND P1, PT, R22, RZ, PT ;  /* 0x000000ff1600720c */ /* 0x000fe40003f26270 */
[----:B------:R-:W-:-:S05]  /*0f60*/  IADD3 R19, PT, PT, -R18, RZ, RZ ;  /* 0x000000ff12137210 */ /* 0x000fca0007ffe1ff */
[----:B------:R-:W-:Y:S01]  /*0f70*/  @!P0 IMAD.MOV.U32 R18, RZ, RZ, R19 ;  /* 0x000000ffff128224 */ /* 0x000fe200078e0013 */
[----:B0-----:R-:W-:-:S10]  /*0f80*/  DMUL R16, R14, UR4 ;  /* 0x000000040e107c28 */ /* 0x001fd40008000000 */
[----:B------:R-:W0:Y:S02]  /*0f90*/  F2F.F32.F64 R16, R16 ;  /* 0x0000001000107310 */ /* 0x000e240000301000 */
[----:B0-----:R-:W-:-:S07]  /*0fa0*/  FSEL R14, -R16, R16, !P1 ;  /* 0x00000010100e7208 */ /* 0x001fce0004800100 */
.L_x_6:
[----:B------:R-:W-:Y:S05]  /*0fb0*/  BSYNC.RECONVERGENT B0 ;  /* 0x0000000000007941 */ /* 0x000fea0003800200 */
.L_x_5:
[----:B------:R-:W-:Y:S02]  /*0fc0*/  IMAD.MOV.U32 R16, RZ, RZ, 0x37cbac00 ;  /* 0x37cbac00ff107424 */ /* 0x000fe400078e00ff */
[----:B------:R-:W-:Y:S01]  /*0fd0*/  FMUL R15, R14, R14 ;  /* 0x0000000e0e0f7220 */ /* 0x000fe20000400000 */
[C---:B------:R-:W-:Y:S01]  /*0fe0*/  LOP3.LUT R17, R18.reuse, 0x1, RZ, 0xc0, !PT ;  /* 0x0000000112117812 */ /* 0x040fe200078ec0ff */
[----:B------:R-:W-:Y:S01]  /*0ff0*/  IMAD.MOV.U32 R22, RZ, RZ, 0x3d2aaabb ;  /* 0x3d2aaabbff167424 */ /* 0x000fe200078e00ff */
[----:B------:R-:W-:Y:S01]  /*1000*/  BSSY.RECONVERGENT B0, `(.L_x_10) ;  /* 0x0000024000007945 */ /* 0x000fe20003800200 */
[----:B------:R-:W-:Y:S01]  /*1010*/  FFMA R16, R15, R16, -0.0013887860113754868507 ;  /* 0xbab607ed0f107423 */ /* 0x000fe20000000010 */
[----:B------:R-:W-:Y:S01]  /*1020*/  ISETP.NE.U32.AND P0, PT, R17, 0x1, PT ;  /* 0x000000011100780c */ /* 0x000fe20003f05070 */
[----:B------:R-:W-:Y:S02]  /*1030*/  VIADD R18, R18, 0x1 ;  /* 0x0000000112127836 */ /* 0x000fe40000000000 */
[----:B------:R-:W-:Y:S01]  /*1040*/  IMAD.MOV.U32 R19, RZ, RZ, 0x3effffff ;  /* 0x3effffffff137424 */ /* 0x000fe200078e00ff */
[----:B------:R-:W-:-:S02]  /*1050*/  FSEL R16, R16, -0.00019574658654164522886, P0 ;  /* 0xb94d415310107808 */ /* 0x000fc40000000000 */
[----:B------:R-:W-:Y:S02]  /*1060*/  FSEL R22, R22, 0.0083327032625675201416, P0 ;  /* 0x3c0885e416167808 */ /* 0x000fe40000000000 */
[----:B------:R-:W-:Y:S02]  /*1070*/  LOP3.LUT P1, RZ, R18, 0x2, RZ, 0xc0, !PT ;  /* 0x0000000212ff7812 */ /* 0x000fe4000782c0ff */
[----:B------:R-:W-:Y:S01]  /*1080*/  FSEL R14, R14, 1, !P0 ;  /* 0x3f8000000e0e7808 */ /* 0x000fe20004000000 */
[----:B------:R-:W-:Y:S01]  /*1090*/  FFMA R16, R15, R16, R22 ;  /* 0x000000100f107223 */ /* 0x000fe20000000016 */
[----:B------:R-:W-:-:S03]  /*10a0*/  FSEL R19, -R19, -0.16666662693023681641, P0 ;  /* 0xbe2aaaa813137808 */ /* 0x000fc60000000100 */
[C---:B------:R-:W-:Y:S02]  /*10b0*/  FFMA R17, R15.reuse, R14, RZ ;  /* 0x0000000e0f117223 */ /* 0x040fe400000000ff */
[----:B------:R-:W-:-:S04]  /*10c0*/  FFMA R16, R15, R16, R19 ;  /* 0x000000100f107223 */ /* 0x000fc80000000013 */
[----:B------:R-:W-:-:S04]  /*10d0*/  FFMA R14, R17, R16, R14 ;  /* 0x00000010110e7223 */ /* 0x000fc8000000000e */
[----:B------:R-:W-:-:S04]  /*10e0*/  @P1 FADD R14, RZ, -R14 ;  /* 0x8000000eff0e1221 */ /* 0x000fc80000000000 */
[----:B------:R-:W-:-:S04]  /*10f0*/  FFMA R15, R23, R14, 9.9999997473787516356e-06 ;  /* 0x3727c5ac170f7423 */ /* 0x000fc8000000000e */
[----:B------:R-:W-:-:S05]  /*1100*/  FMUL R15, R15, 1.4426950216293334961 ;  /* 0x3fb8aa3b0f0f7820 */ /* 0x000fca0000400000 */
[----:B------:R-:W-:-:S13]  /*1110*/  FSETP.GEU.AND P0, PT, R15, -126, PT ;  /* 0xc2fc00000f00780b */ /* 0x000fda0003f0e000 */
[----:B------:R-:W-:-:S04]  /*1120*/  @!P0 FMUL R15, R15, 0.5 ;  /* 0x3f0000000f0f8820 */ /* 0x000fc80000400000 */
[----:B------:R-:W0:Y:S02]  /*1130*/  MUFU.EX2 R16, R15 ;  /* 0x0000000f00107308 */ /* 0x000e240000000800 */
[----:B0-----:R-:W-:-:S04]  /*1140*/  @!P0 FMUL R16, R16, R16 ;  /* 0x0000001010108220 */ /* 0x001fc80000400000 */
[----:B------:R-:W-:-:S04]  /*1150*/  FADD R23, R23, R16 ;  /* 0x0000001017177221 */ /* 0x000fc80000000000 */
[----:B------:R-:W-:-:S04]  /*1160*/  FADD R18, -R14, R23 ;  /* 0x000000170e127221 */ /* 0x000fc80000000100 */
[----:B------:R-:W-:Y:S01]  /*1170*/  FADD R15, |R18|, -RZ ;  /* 0x800000ff120f7221 */ /* 0x000fe20000000200 */
[----:B------:R0:W1:Y:S04]  /*1180*/  MUFU.RSQ R17, |R18| ;  /* 0x4000001200117308 */ /* 0x0000680000001400 */
[----:B------:R-:W-:-:S04]  /*1190*/  IADD3 R14, PT, PT, R15, -0xd000000, RZ ;  /* 0xf30000000f0e7810 */ /* 0x000fc80007ffe0ff */
[----:B------:R-:W-:-:S13]  /*11a0*/  ISETP.GT.U32.AND P0, PT, R14, 0x727fffff, PT ;  /* 0x727fffff0e00780c */ /* 0x000fda0003f04070 */
[----:B01----:R-:W-:Y:S05]  /*11b0*/  @!P0 BRA `(.L_x_11) ;  /* 0x0000000000108947 */ /* 0x003fea0003800000 */
[----:B------:R-:W-:-:S07]  /*11c0*/  MOV R22, 0x11e0 ;  /* 0x000011e000167802 */ /* 0x000fce0000000f00 */
[----:B------:R-:W-:Y:S05]  /*11d0*/  CALL.REL.NOINC `($__internal_0_$__cuda_sm20_sqrt_rn_f32_slowpath) ;  /* 0x0000000000707944 */ /* 0x000fea0003c00000 */
[----:B------:R-:W-:Y:S01]  /*11e0*/  IMAD.MOV.U32 R15, RZ, RZ, R16 ;  /* 0x000000ffff0f7224 */ /* 0x000fe200078e0010 */
[----:B------:R-:W-:Y:S06]  /*11f0*/  BRA `(.L_x_12) ;  /* 0x0000000000107947 */ /* 0x000fec0003800000 */
.L_x_11:
[----:B------:R-:W-:Y:S01]  /*1200*/  FMUL.FTZ R15, |R18|, R17 ;  /* 0x00000011120f7220 */ /* 0x000fe20000410200 */
[----:B------:R-:W-:-:S03]  /*1210*/  FMUL.FTZ R16, R17, 0.5 ;  /* 0x3f00000011107820 */ /* 0x000fc60000410000 */
[----:B------:R-:W-:-:S04]  /*1220*/  FFMA R14, -R15, R15, |R18| ;  /* 0x0000000f0f0e7223 */ /* 0x000fc80000000512 */
[----:B------:R-:W-:-:S07]  /*1230*/  FFMA R15, R14, R16, R15 ;  /* 0x000000100e0f7223 */ /* 0x000fce000000000f */
.L_x_12:
[----:B------:R-:W-:Y:S05]  /*1240*/  BSYNC.RECONVERGENT B0 ;  /* 0x0000000000007941 */ /* 0x000fea0003800200 */
.L_x_10:
[----:B------:R-:W0:Y:S01]  /*1250*/  MUFU.RCP R17, R2 ;  /* 0x0000000200117308 */ /* 0x000e220000001000 */
[----:B------:R-:W-:Y:S07]  /*1260*/  BSSY.RECONVERGENT B0, `(.L_x_13) ;  /* 0x000000a000007945 */ /* 0x000fee0003800200 */
[----:B------:R-:W1:Y:S01]  /*1270*/  FCHK P0, R15, R2 ;  /* 0x000000020f007302 */ /* 0x000e620000000000 */
[----:B0-----:R-:W-:-:S04]  /*1280*/  FFMA R14, -R2, R17, 1 ;  /* 0x3f800000020e7423 */ /* 0x001fc80000000111 */
[----:B------:R-:W-:-:S04]  /*1290*/  FFMA R14, R17, R14, R17 ;  /* 0x0000000e110e7223 */ /* 0x000fc80000000011 */
[----:B------:R-:W-:-:S04]  /*12a0*/  FFMA R17, R14, R15, RZ ;  /* 0x0000000f0e117223 */ /* 0x000fc800000000ff */
[----:B------:R-:W-:-:S04]  /*12b0*/  FFMA R16, -R2, R17, R15 ;  /* 0x0000001102107223 */ /* 0x000fc8000000010f */
[----:B------:R-:W-:Y:S01]  /*12c0*/  FFMA R17, R14, R16, R17 ;  /* 0x000000100e117223 */ /* 0x000fe20000000011 */
[----:B-1----:R-:W-:Y:S06]  /*12d0*/  @!P0 BRA `(.L_x_14) ;  /* 0x0000000000088947 */ /* 0x002fec0003800000 */
[----:B------:R-:W-:-:S07]  /*12e0*/  MOV R16, 0x1300 ;  /* 0x0000130000107802 */ /* 0x000fce0000000f00 */
[----:B------:R-:W-:Y:S05]  /*12f0*/  CALL.REL.NOINC `($__internal_1_$__cuda_sm3x_div_rn_noftz_f32_slowpath) ;  /* 0x0000000000847944 */ /* 0x000fea0003c00000 */
.L_x_14:
[----:B------:R-:W-:Y:S05]  /*1300*/  BSYNC.RECONVERGENT B0 ;  /* 0x0000000000007941 */ /* 0x000fea0003800200 */
.L_x_13:
[----:B------:R-:W-:Y:S01]  /*1310*/  ISETP.NE.AND P0, PT, R24, RZ, PT ;  /* 0x000000ff1800720c */ /* 0x000fe20003f05270 */
[----:B------:R-:W-:-:S12]  /*1320*/  FADD R4, R17, R4 ;  /* 0x0000000411047221 */ /* 0x000fd80000000000 */
[----:B------:R-:W-:Y:S05]  /*1330*/  @P0 BRA `(.L_x_15) ;  /* 0xffffffec008c0947 */ /* 0x000fea000383ffff */
[----:B------:R-:W0:Y:S01]  /*1340*/  LDCU UR4, c[0x0][0x388] ;  /* 0x00007100ff0477ac */ /* 0x000e220008000800 */
[----:B------:R2:W-:Y:S01]  /*1350*/  STG.E desc[UR6][R12.64], R4 ;  /* 0x000000040c007986 */ /* 0x0005e2000c101906 */
[----:B------:R-:W-:-:S05]  /*1360*/  IMAD.IADD R0, R3, 0x1, R0 ;  /* 0x0000000103007824 */ /* 0x000fca00078e0200 */
[----:B0-----:R-:W-:-:S13]  /*1370*/  ISETP.GE.AND P0, PT, R0, UR4, PT ;  /* 0x0000000400007c0c */ /* 0x001fda000bf06270 */
[----:B--2---:R-:W-:Y:S05]  /*1380*/  @!P0 BRA `(.L_x_16) ;  /* 0xffffffec00608947 */ /* 0x004fea000383ffff */
[----:B------:R-:W-:Y:S05]  /*1390*/  EXIT ;  /* 0x000000000000794d */ /* 0x000fea0003800000 */
        .weak           $__internal_0_$__cuda_sm20_sqrt_rn_f32_slowpath
        .type           $__internal_0_$__cuda_sm20_sqrt_rn_f32_slowpath,@function
        .size           $__internal_0_$__cuda_sm20_sqrt_rn_f32_slowpath,($__internal_1_$__cuda_sm3x_div_rn_noftz_f32_slowpath - $__internal_0_$__cuda_sm20_sqrt_rn_f32_slowpath)
$__internal_0_$__cuda_sm20_sqrt_rn_f32_slowpath:
[----:B------:R-:W-:-:S13]  /*13a0*/  LOP3.LUT P0, RZ, R15, 0x7fffffff, RZ, 0xc0, !PT ;  /* 0x7fffffff0fff7812 */ /* 0x000fda000780c0ff */
[----:B------:R-:W-:Y:S05]  /*13b0*/  @!P0 BRA `(.L_x_17) ;  /* 0x0000000000448947 */ /* 0x000fea0003800000 */
[----:B------:R-:W-:Y:S01]  /*13c0*/  FSETP.GEU.FTZ.AND P0, PT, R15, RZ, PT ;  /* 0x000000ff0f00720b */ /* 0x000fe20003f1e000 */
[----:B------:R-:W-:-:S12]  /*13d0*/  IMAD.MOV.U32 R14, RZ, RZ, R15 ;  /* 0x000000ffff0e7224 */ /* 0x000fd800078e000f */
[----:B------:R-:W-:Y:S01]  /*13e0*/  @!P0 IMAD.MOV.U32 R15, RZ, RZ, 0x7fffffff ;  /* 0x7fffffffff0f8424 */ /* 0x000fe200078e00ff */
[----:B------:R-:W-:Y:S06]  /*13f0*/  @!P0 BRA `(.L_x_17) ;  /* 0x0000000000348947 */ /* 0x000fec0003800000 */
[----:B------:R-:W-:-:S13]  /*1400*/  FSETP.GTU.FTZ.AND P0, PT, |R14|, +INF , PT ;  /* 0x7f8000000e00780b */ /* 0x000fda0003f1c200 */
[----:B------:R-:W-:Y:S01]  /*1410*/  @P0 FADD.FTZ R15, R14, 1 ;  /* 0x3f8000000e0f0421 */ /* 0x000fe20000010000 */
[----:B------:R-:W-:Y:S06]  /*1420*/  @P0 BRA `(.L_x_17) ;  /* 0x0000000000280947 */ /* 0x000fec0003800000 */
[----:B------:R-:W-:-:S13]  /*1430*/  FSETP.NEU.FTZ.AND P0, PT, |R14|, +INF , PT ;  /* 0x7f8000000e00780b */ /* 0x000fda0003f1d200 */
[----:B------:R-:W-:-:S04]  /*1440*/  @P0 FFMA R16, R14, 1.84467440737095516160e+19, RZ ;  /* 0x5f8000000e100823 */ /* 0x000fc800000000ff */
[----:B------:R-:W0:Y:S02]  /*1450*/  @P0 MUFU.RSQ R15, R16 ;  /* 0x00000010000f0308 */ /* 0x000e240000001400 */
[----:B0-----:R-:W-:Y:S01]  /*1460*/  @P0 FMUL.FTZ R17, R16, R15 ;  /* 0x0000000f10110220 */ /* 0x001fe20000410000 */
[----:B------:R-:W-:Y:S01]  /*1470*/  @P0 FMUL.FTZ R19, R15, 0.5 ;  /* 0x3f0000000f130820 */ /* 0x000fe20000410000 */
[----:B------:R-:W-:Y:S02]  /*1480*/  @!P0 IMAD.MOV.U32 R15, RZ, RZ, R14 ;  /* 0x000000ffff0f8224 */ /* 0x000fe400078e000e */
[----:B------:R-:W-:-:S04]  /*1490*/  @P0 FADD.FTZ R18, -R17, -RZ ;  /* 0x800000ff11120221 */ /* 0x000fc80000010100 */
[----:B------:R-:W-:-:S04]  /*14a0*/  @P0 FFMA R18, R17, R18, R16 ;  /* 0x0000001211120223 */ /* 0x000fc80000000010 */
[----:B------:R-:W-:-:S04]  /*14b0*/  @P0 FFMA R18, R18, R19, R17 ;  /* 0x0000001312120223 */ /* 0x000fc80000000011 */
[----:B------:R-:W-:-:S07]  /*14c0*/  @P0 FMUL.FTZ R15, R18, 2.3283064365386962891e-10 ;  /* 0x2f800000120f0820 */ /* 0x000fce0000410000 */
.L_x_17:
[----:B------:R-:W-:Y:S01]  /*14d0*/  MOV R16, R15 ;  /* 0x0000000f00107202 */ /* 0x000fe20000000f00 */
[----:B------:R-:W-:Y:S02]  /*14e0*/  IMAD.MOV.U32 R14, RZ, RZ, R22 ;  /* 0x000000ffff0e7224 */ /* 0x000fe400078e0016 */
[----:B------:R-:W-:-:S04]  /*14f0*/  IMAD.MOV.U32 R15, RZ, RZ, 0x0 ;  /* 0x00000000ff0f7424 */ /* 0x000fc800078e00ff */
[----:B------:R-:W-:Y:S05]  /*1500*/  RET.REL.NODEC R14 `(_Z18warp_warmup_kernelPfi) ;  /* 0xffffffe80ebc7950 */ /* 0x000fea0003c3ffff */
        .weak           $__internal_1_$__cuda_sm3x_div_rn_noftz_f32_slowpath
        .type           $__internal_1_$__cuda_sm3x_div_rn_noftz_f32_slowpath,@function
        .size           $__internal_1_$__cuda_sm3x_div_rn_noftz_f32_slowpath,(.L_x_213 - $__internal_1_$__cuda_sm3x_div_rn_noftz_f32_slowpath)
$__internal_1_$__cuda_sm3x_div_rn_noftz_f32_slowpath:
[----:B------:R-:W-:Y:S01]  /*1510*/  SHF.R.U32.HI R17, RZ, 0x17, R2 ;  /* 0x00000017ff117819 */ /* 0x000fe20000011602 */
[----:B------:R-:W-:Y:S01]  /*1520*/  BSSY.RECONVERGENT B1, `(.L_x_18) ;  /* 0x0000064000017945 */ /* 0x000fe20003800200 */
[--C-:B------:R-:W-:Y:S01]  /*1530*/  SHF.R.U32.HI R22, RZ, 0x17, R15.reuse ;  /* 0x00000017ff167819 */ /* 0x100fe2000001160f */
[----:B------:R-:W-:Y:S01]  /*1540*/  IMAD.MOV.U32 R19, RZ, RZ, R15 ;  /* 0x000000ffff137224 */ /* 0x000fe200078e000f */
[----:B------:R-:W-:Y:S02]  /*1550*/  LOP3.LUT R17, R17, 0xff, RZ, 0xc0, !PT ;  /* 0x000000ff11117812 */ /* 0x000fe400078ec0ff */
[----:B------:R-:W-:Y:S02]  /*1560*/  LOP3.LUT R22, R22, 0xff, RZ, 0xc0, !PT ;  /* 0x000000ff16167812 */ /* 0x000fe400078ec0ff */
[----:B------:R-:W-:Y:S01]  /*1570*/  MOV R14, R2 ;  /* 0x00000002000e7202 */ /* 0x000fe20000000f00 */
[----:B------:R-:W-:Y:S02]  /*1580*/  VIADD R25, R17, 0xffffffff ;  /* 0xffffffff11197836 */ /* 0x000fe40000000000 */
[----:B------:R-:W-:-:S03]  /*1590*/  VIADD R23, R22, 0xffffffff ;  /* 0xffffffff16177836 */ /* 0x000fc60000000000 */
[----:B------:R-:W-:-:S04]  /*15a0*/  ISETP.GT.U32.AND P0, PT, R25, 0xfd, PT ;  /* 0x000000fd1900780c */ /* 0x000fc80003f04070 */
[----:B------:R-:W-:-:S13]  /*15b0*/  ISETP.GT.U32.OR P0, PT, R23, 0xfd, P0 ;  /* 0x000000fd1700780c */ /* 0x000fda0000704470 */
[----:B------:R-:W-:Y:S01]  /*15c0*/  @!P0 IMAD.MOV.U32 R18, RZ, RZ, RZ ;  /* 0x000000ffff128224 */ /* 0x000fe200078e00ff */
[----:B------:R-:W-:Y:S06]  /*15d0*/  @!P0 BRA `(.L_x_19) ;  /* 0x00000000005c8947 */ /* 0x000fec0003800000 */
[----:B------:R-:W-:Y:S02]  /*15e0*/  FSETP.GTU.FTZ.AND P0, PT, |R15|, +INF , PT ;  /* 0x7f8000000f00780b */ /* 0x000fe40003f1c200 */
[----:B------:R-:W-:-:S04]  /*15f0*/  FSETP.GTU.FTZ.AND P1, PT, |R2|, +INF , PT ;  /* 0x7f8000000200780b */ /* 0x000fc80003f3c200 */
[----:B------:R-:W-:-:S13]  /*1600*/  PLOP3.LUT P0, PT, P0, P1, PT, 0xf8, 0x8f ;  /* 0x00000000008f781c */ /* 0x000fda0000703f70 */
[----:B------:R-:W-:Y:S05]  /*1610*/  @P0 BRA `(.L_x_20) ;  /* 0x00000004004c0947 */ /* 0x000fea0003800000 */
[----:B------:R-:W-:-:S13]  /*1620*/  LOP3.LUT P0, RZ, R14, 0x7fffffff, R19, 0xc8, !PT ;  /* 0x7fffffff0eff7812 */ /* 0x000fda000780c813 */
[----:B------:R-:W-:Y:S05]  /*1630*/  @!P0 BRA `(.L_x_21) ;  /* 0x00000004003c8947 */ /* 0x000fea0003800000 */
[C---:B------:R-:W-:Y:S02]  /*1640*/  FSETP.NEU.FTZ.AND P0, PT, |R15|.reuse, +INF , PT ;  /* 0x7f8000000f00780b */ /* 0x040fe40003f1d200 */
[----:B------:R-:W-:Y:S02]  /*1650*/  FSETP.NEU.FTZ.AND P2, PT, |R2|, +INF , PT ;  /* 0x7f8000000200780b */ /* 0x000fe40003f5d200 */
[----:B------:R-:W-:-:S11]  /*1660*/  FSETP.NEU.FTZ.AND P1, PT, |R15|, +INF , PT ;  /* 0x7f8000000f00780b */ /* 0x000fd60003f3d200 */
[----:B------:R-:W-:Y:S05]  /*1670*/  @!P2 BRA !P0, `(.L_x_21) ;  /* 0x00000004002ca947 */ /* 0x000fea0004000000 */
[----:B------:R-:W-:-:S04]  /*1680*/  LOP3.LUT P0, RZ, R19, 0x7fffffff, RZ, 0xc0, !PT ;  /* 0x7fffffff13ff7812 */ /* 0x000fc8000780c0ff */
[----:B------:R-:W-:-:S13]  /*1690*/  PLOP3.LUT P0, PT, P2, P0, PT, 0x2f, 0xf2 ;  /* 0x0000000000f2781c */ /* 0x000fda0001700577 */
[----:B------:R-:W-:Y:S05]  /*16a0*/  @P0 BRA `(.L_x_22) ;  /* 0x0000000400180947 */ /* 0x000fea0003800000 */
[----:B------:R-:W-:-:S04]  /*16b0*/  LOP3.LUT P0, RZ, R14, 0x7fffffff, RZ, 0xc0, !PT ;  /* 0x7fffffff0eff7812 */ /* 0x000fc8000780c0ff */
[----:B------:R-:W-:-:S13]  /*16c0*/  PLOP3.LUT P0, PT, P1, P0, PT, 0x2f, 0xf2 ;  /* 0x0000000000f2781c */ /* 0x000fda0000f00577 */
[----:B------:R-:W-:Y:S05]  /*16d0*/  @P0 BRA `(.L_x_23) ;  /* 0x0000000400000947 */ /* 0x000fea0003800000 */
[----:B------:R-:W-:Y:S02]  /*16e0*/  ISETP.GE.AND P0, PT, R23, RZ, PT ;  /* 0x000000ff1700720c */ /* 0x000fe40003f06270 */
[----:B------:R-:W-:-:S11]  /*16f0*/  ISETP.GE.AND P1, PT, R25, RZ, PT ;  /* 0x000000ff1900720c */ /* 0x000fd60003f26270 */
[----:B------:R-:W-:Y:S02]  /*1700*/  @P0 IMAD.MOV.U32 R18, RZ, RZ, RZ ;  /* 0x000000ffff120224 */ /* 0x000fe400078e00ff */
[----:B------:R-:W-:Y:S01]  /*1710*/  @!P0 FFMA R19, R15, 1.84467440737095516160e+19, RZ ;  /* 0x5f8000000f138823 */ /* 0x000fe200000000ff */
[----:B------:R-:W-:Y:S02]  /*1720*/  @!P0 IMAD.MOV.U32 R18, RZ, RZ, -0x40 ;  /* 0xffffffc0ff128424 */ /* 0x000fe400078e00ff */
[----:B------:R-:W-:Y:S02]  /*1730*/  @!P1 FFMA R14, R2, 1.84467440737095516160e+19, RZ ;  /* 0x5f800000020e9823 */ /* 0x000fe400000000ff */
[----:B------:R-:W-:-:S07]  /*1740*/  @!P1 VIADD R18, R18, 0x40 ;  /* 0x0000004012129836 */ /* 0x000fce0000000000 */
.L_x_19:
[----:B------:R-:W-:Y:S01]  /*1750*/  LEA R15, R17, 0xc0800000, 0x17 ;  /* 0xc0800000110f7811 */ /* 0x000fe200078eb8ff */
[----:B------:R-:W-:Y:S01]  /*1760*/  BSSY.RECONVERGENT B2, `(.L_x_24) ;  /* 0x0000036000027945 */ /* 0x000fe20003800200 */
[----:B------:R-:W-:-:S03]  /*1770*/  IADD3 R22, PT, PT, R22, -0x7f, RZ ;  /* 0xffffff8116167810 */ /* 0x000fc60007ffe0ff */
[----:B------:R-:W-:Y:S02]  /*1780*/  IMAD.IADD R23, R14, 0x1, -R15 ;  /* 0x000000010e177824 */ /* 0x000fe400078e0a0f */
[C---:B------:R-:W-:Y:S02]  /*1790*/  IMAD R14, R22.reuse, -0x800000, R19 ;  /* 0xff800000160e7824 */ /* 0x040fe400078e0213 */
[----:B------:R0:W1:Y:S01]  /*17a0*/  MUFU.RCP R26, R23 ;  /* 0x00000017001a7308 */ /* 0x0000620000001000 */
[----:B------:R-:W-:Y:S01]  /*17b0*/  FADD.FTZ R15, -R23, -RZ ;  /* 0x800000ff170f7221 */ /* 0x000fe20000010100 */
[----:B0-----:R-:W-:-:S05]  /*17c0*/  IADD3 R23, PT, PT, R22, 0x7f, -R17 ;  /* 0x0000007f16177810 */ /* 0x001fca0007ffe811 */
[----:B------:R-:W-:Y:S02]  /*17d0*/  IMAD.IADD R23, R23, 0x1, R18 ;  /* 0x0000000117177824 */ /* 0x000fe400078e0212 */
[----:B-1----:R-:W-:-:S04]  /*17e0*/  FFMA R25, R26, R15, 1 ;  /* 0x3f8000001a197423 */ /* 0x002fc8000000000f */
[----:B------:R-:W-:-:S04]  /*17f0*/  FFMA R19, R26, R25, R26 ;  /* 0x000000191a137223 */ /* 0x000fc8000000001a */
[----:B------:R-:W-:-:S04]  /*1800*/  FFMA R26, R14, R19, RZ ;  /* 0x000000130e1a7223 */ /* 0x000fc800000000ff */
[----:B------:R-:W-:-:S04]  /*1810*/  FFMA R25, R15, R26, R14 ;  /* 0x0000001a0f197223 */ /* 0x000fc8000000000e */
[----:B------:R-:W-:-:S04]  /*1820*/  FFMA R26, R19, R25, R26 ;  /* 0x00000019131a7223 */ /* 0x000fc8000000001a */
[----:B------:R-:W-:-:S04]  /*1830*/  FFMA R15, R15, R26, R14 ;  /* 0x0000001a0f0f7223 */ /* 0x000fc8000000000e */
[----:B------:R-:W-:-:S05]  /*1840*/  FFMA R14, R19, R15, R26 ;  /* 0x0000000f130e7223 */ /* 0x000fca000000001a */
[----:B------:R-:W-:-:S04]  /*1850*/  SHF.R.U32.HI R17, RZ, 0x17, R14 ;  /* 0x00000017ff117819 */ /* 0x000fc8000001160e */
[----:B------:R-:W-:-:S05]  /*1860*/  LOP3.LUT R17, R17, 0xff, RZ, 0xc0, !PT ;  /* 0x000000ff11117812 */ /* 0x000fca00078ec0ff */
[----:B------:R-:W-:-:S04]  /*1870*/  IMAD.IADD R17, R17, 0x1, R23 ;  /* 0x0000000111117824 */ /* 0x000fc800078e0217 */
[----:B------:R-:W-:-:S05]  /*1880*/  VIADD R18, R17, 0xffffffff ;  /* 0xffffffff11127836 */ /* 0x000fca0000000000 */
[----:B------:R-:W-:-:S13]  /*1890*/  ISETP.GE.U32.AND P0, PT, R18, 0xfe, PT ;  /* 0x000000fe1200780c */ /* 0x000fda0003f06070 */
[----:B------:R-:W-:Y:S05]  /*18a0*/  @!P0 BRA `(.L_x_25) ;  /* 0x0000000000808947 */ /* 0x000fea0003800000 */
[----:B------:R-:W-:-:S13]  /*18b0*/  ISETP.GT.AND P0, PT, R17, 0xfe, PT ;  /* 0x000000fe1100780c */ /* 0x000fda0003f04270 */
[----:B------:R-:W-:Y:S05]  /*18c0*/  @P0 BRA `(.L_x_26) ;  /* 0x00000000006c0947 */ /* 0x000fea0003800000 */
[----:B------:R-:W-:-:S13]  /*18d0*/  ISETP.GE.AND P0, PT, R17, 0x1, PT ;  /* 0x000000011100780c */ /* 0x000fda0003f06270 */
[----:B------:R-:W-:Y:S05]  /*18e0*/  @P0 BRA `(.L_x_27) ;  /* 0x0000000000740947 */ /* 0x000fea0003800000 */
[----:B------:R-:W-:Y:S02]  /*18f0*/  ISETP.GE.AND P0, PT, R17, -0x18, PT ;  /* 0xffffffe81100780c */ /* 0x000fe40003f06270 */
[----:B------:R-:W-:-:S11]  /*1900*/  LOP3.LUT R14, R14, 0x80000000, RZ, 0xc0, !PT ;  /* 0x800000000e0e7812 */ /* 0x000fd600078ec0ff */
[----:B------:R-:W-:Y:S05]  /*1910*/  @!P0 BRA `(.L_x_27) ;  /* 0x0000000000688947 */ /* 0x000fea0003800000 */
[-CC-:B------:R-:W-:Y:S01]  /*1920*/  FFMA.RZ R18, R19, R15.reuse, R26.reuse ;  /* 0x0000000f13127223 */ /* 0x180fe2000000c01a */
[C---:B------:R-:W-:Y:S02]  /*1930*/  ISETP.NE.AND P2, PT, R17.reuse, RZ, PT ;  /* 0x000000ff1100720c */ /* 0x040fe40003f45270 */
[----:B------:R-:W-:Y:S02]  /*1940*/  ISETP.NE.AND P1, PT, R17, RZ, PT ;  /* 0x000000ff1100720c */ /* 0x000fe40003f25270 */
[----:B------:R-:W-:Y:S01]  /*1950*/  LOP3.LUT R22, R18, 0x7fffff, RZ, 0xc0, !PT ;  /* 0x007fffff12167812 */ /* 0x000fe200078ec0ff */
[CCC-:B------:R-:W-:Y:S01]  /*1960*/  FFMA.RP R18, R19.reuse, R15.reuse, R26.reuse ;  /* 0x0000000f13127223 */ /* 0x1c0fe2000000801a */
[----:B------:R-:W-:Y:S01]  /*1970*/  FFMA.RM R15, R19, R15, R26 ;  /* 0x0000000f130f7223 */ /* 0x000fe2000000401a */
[----:B------:R-:W-:Y:S01]  /*1980*/  VIADD R19, R17, 0x20 ;  /* 0x0000002011137836 */ /* 0x000fe20000000000 */
[----:B------:R-:W-:Y:S01]  /*1990*/  LOP3.LUT R22, R22, 0x800000, RZ, 0xfc, !PT ;  /* 0x0080000016167812 */ /* 0x000fe200078efcff */
[----:B------:R-:W-:-:S02]  /*19a0*/  IMAD.MOV R17, RZ, RZ, -R17 ;  /* 0x000000ffff117224 */ /* 0x000fc400078e0a11 */
[----:B------:R-:W-:Y:S02]  /*19b0*/  FSETP.NEU.FTZ.AND P0, PT, R18, R15, PT ;  /* 0x0000000f1200720b */ /* 0x000fe40003f1d000 */
[----:B------:R-:W-:Y:S02]  /*19c0*/  SHF.L.U32 R19, R22, R19, RZ ;  /* 0x0000001316137219 */ /* 0x000fe400000006ff */
[----:B------:R-:W-:Y:S02]  /*19d0*/  SEL R15, R17, RZ, P2 ;  /* 0x000000ff110f7207 */ /* 0x000fe40001000000 */
[----:B------:R-:W-:Y:S02]  /*19e0*/  ISETP.NE.AND P1, PT, R19, RZ, P1 ;  /* 0x000000ff1300720c */ /* 0x000fe40000f25270 */
[----:B------:R-:W-:Y:S02]  /*19f0*/  SHF.R.U32.HI R15, RZ, R15, R22 ;  /* 0x0000000fff0f7219 */ /* 0x000fe40000011616 */
[----:B------:R-:W-:-:S02]  /*1a00*/  PLOP3.LUT P0, PT, P0, P1, PT, 0xf8, 0x8f ;  /* 0x00000000008f781c */ /* 0x000fc40000703f70 */
[----:B------:R-:W-:Y:S02]  /*1a10*/  SHF.R.U32.HI R18, RZ, 0x1, R15 ;  /* 0x00000001ff127819 */ /* 0x000fe4000001160f */
[----:B------:R-:W-:-:S04]  /*1a20*/  SEL R17, RZ, 0x1, !P0 ;  /* 0x00000001ff117807 */ /* 0x000fc80004000000 */
[----:B------:R-:W-:-:S04]  /*1a30*/  LOP3.LUT R22, R17, 0x1, R18, 0xf8, !PT ;  /* 0x0000000111167812 */ /* 0x000fc800078ef812 */
[----:B------:R-:W-:-:S04]  /*1a40*/  LOP3.LUT R15, R22, R15, RZ, 0xc0, !PT ;  /* 0x0000000f160f7212 */ /* 0x000fc800078ec0ff */
[----:B------:R-:W-:-:S04]  /*1a50*/  IADD3 R15, PT, PT, R18, R15, RZ ;  /* 0x0000000f120f7210 */ /* 0x000fc80007ffe0ff */
[----:B------:R-:W-:Y:S01]  /*1a60*/  LOP3.LUT R14, R15, R14, RZ, 0xfc, !PT ;  /* 0x0000000e0f0e7212 */ /* 0x000fe200078efcff */
[----:B------:R-:W-:Y:S06]  /*1a70*/  BRA `(.L_x_27) ;  /* 0x0000000000107947 */ /* 0x000fec0003800000 */
.L_x_26:
[----:B------:R-:W-:-:S04]  /*1a80*/  LOP3.LUT R14, R14, 0x80000000, RZ, 0xc0, !PT ;  /* 0x800000000e0e7812 */ /* 0x000fc800078ec0ff */
[----:B------:R-:W-:Y:S01]  /*1a90*/  LOP3.LUT R14, R14, 0x7f800000, RZ, 0xfc, !PT ;  /* 0x7f8000000e0e7812 */ /* 0x000fe200078efcff */
[----:B------:R-:W-:Y:S06]  /*1aa0*/  BRA `(.L_x_27) ;  /* 0x0000000000047947 */ /* 0x000fec0003800000 */
.L_x_25:
[----:B------:R-:W-:-:S07]  /*1ab0*/  IMAD R14, R23, 0x800000, R14 ;  /* 0x00800000170e7824 */ /* 0x000fce00078e020e */
.L_x_27:
[----:B------:R-:W-:Y:S05]  /*1ac0*/  BSYNC.RECONVERGENT B2 ;  /* 0x0000000000027941 */ /* 0x000fea0003800200 */
.L_x_24:
[----:B------:R-:W-:Y:S05]  /*1ad0*/  BRA `(.L_x_28) ;  /* 0x0000000000207947 */ /* 0x000fea0003800000 */
.L_x_23:
[----:B------:R-:W-:-:S04]  /*1ae0*/  LOP3.LUT R14, R14, 0x80000000, R19, 0x48, !PT ;  /* 0x800000000e0e7812 */ /* 0x000fc800078e4813 */
[----:B------:R-:W-:Y:S01]  /*1af0*/  LOP3.LUT R14, R14, 0x7f800000, RZ, 0xfc, !PT ;  /* 0x7f8000000e0e7812 */ /* 0x000fe200078efcff */
[----:B------:R-:W-:Y:S06]  /*1b00*/  BRA `(.L_x_28) ;  /* 0x0000000000147947 */ /* 0x000fec0003800000 */
.L_x_22:
[----:B------:R-:W-:Y:S01]  /*1b10*/  LOP3.LUT R14, R14, 0x80000000, R19, 0x48, !PT ;  /* 0x800000000e0e7812 */ /* 0x000fe200078e4813 */
[----:B------:R-:W-:Y:S06]  /*1b20*/  BRA `(.L_x_28) ;  /* 0x00000000000c7947 */ /* 0x000fec0003800000 */
.L_x_21:
[----:B------:R-:W0:Y:S01]  /*1b30*/  MUFU.RSQ R14, -QNAN ;  /* 0xffc00000000e7908 */ /* 0x000e220000001400 */
[----:B------:R-:W-:Y:S05]  /*1b40*/  BRA `(.L_x_28) ;  /* 0x0000000000047947 */ /* 0x000fea0003800000 */
.L_x_20:
[----:B------:R-:W-:-:S07]  /*1b50*/  FADD.FTZ R14, R15, R2 ;  /* 0x000000020f0e7221 */ /* 0x000fce0000010000 */
.L_x_28:
[----:B------:R-:W-:Y:S05]  /*1b60*/  BSYNC.RECONVERGENT B1 ;  /* 0x0000000000017941 */ /* 0x000fea0003800200 */
.L_x_18:
[----:B0-----:R-:W-:Y:S02]  /*1b70*/  IMAD.MOV.U32 R17, RZ, RZ, R14 ;  /* 0x000000ffff117224 */ /* 0x001fe400078e000e */
[----:B------:R-:W-:Y:S02]  /*1b80*/  IMAD.MOV.U32 R14, RZ, RZ, R16 ;  /* 0x000000ffff0e7224 */ /* 0x000fe400078e0010 */
[----:B------:R-:W-:-:S04]  /*1b90*/  IMAD.MOV.U32 R15, RZ, RZ, 0x0 ;  /* 0x00000000ff0f7424 */ /* 0x000fc800078e00ff */
[----:B------:R-:W-:Y:S05]  /*1ba0*/  RET.REL.NODEC R14 `(_Z18warp_warmup_kernelPfi) ;  /* 0xffffffe40e147950 */ /* 0x000fea0003c3ffff */
.L_x_29:
[----:B------:R-:W-:-:S00]  /*1bb0*/  BRA `(.L_x_29) ;  /* 0xfffffffc00fc7947 */ /* 0x000fc0000383ffff */
[----:B------:R-:W-:-:S00]  /*1bc0*/  NOP ;  /* 0x0000000000007918 */ /* 0x000fc00000000000 */
        /* <DEDUP_REMOVED lines=11> */
.L_x_213:


//--------------------- .text._Z17warp_heavy_kernelPfi --------------------------
	.section	.text._Z17warp_heavy_kernelPfi,"ax",@progbits
	.align	128
        .global         _Z17warp_heavy_kernelPfi
        .type           _Z17warp_heavy_kernelPfi,@function
        .size           _Z17warp_heavy_kernelPfi,(.L_x_215 - _Z17warp_heavy_kernelPfi)
        .other          _Z17warp_heavy_kernelPfi,@"STO_CUDA_ENTRY STV_DEFAULT"
_Z17warp_heavy_kernelPfi:
.text._Z17warp_heavy_kernelPfi:
        /* <DEDUP_REMOVED lines=17> */
.L_x_198:
[----:B------:R-:W0:Y:S02]  /*0110*/  LDC.64 R14, c[0x0][0x380] ;  /* 0x0000e000ff0e7b82 */ /* 0x000e240000000a00 */
[----:B0-----:R-:W-:-:S05]  /*0120*/  IMAD.WIDE R14, R12, 0x4, R14 ;  /* 0x000000040c0e7825 */ /* 0x001fca00078e020e */
[----:B-1----:R-:W2:Y:S01]  /*0130*/  LDG.E R8, desc[UR6][R14.64] ;  /* 0x000000060e087981 */ /* 0x002ea2000c1e1900 */
[----:B------:R-:W-:Y:S01]  /*0140*/  BSSY.RECONVERGENT B0, `(.L_x_30) ;  /* 0x000006a000007945 */ /* 0x000fe20003800200 */
[C---:B--2---:R-:W-:Y:S01]  /*0150*/  FMUL R9, R8.reuse, 0.0010000000474974513054 ;  /* 0x3a83126f08097820 */ /* 0x044fe20000400000 */
[----:B------:R-:W-:-:S03]  /*0160*/  FMUL R8, R8, 9.9999997473787516356e-05 ;  /* 0x38d1b71708087820 */ /* 0x000fc60000400000 */
        /* <DEDUP_REMOVED lines=12> */
[----:B------:R-:W-:Y:S02]  /*0230*/  IMAD.SHL.U32 R13, R9, 0x100, RZ ;  /* 0x00000100090d7824 */ /* 0x000fe400078e00ff */
[----:B------:R-:W-:Y:S02]  /*0240*/  HFMA2 R20, -RZ, RZ, 0, 0 ;  /* 0x00000000ff147431 */ /* 0x000fe400000001ff */
[----:B------:R-:W-:Y:S01]  /*0250*/  IMAD.MOV.U32 R0, RZ, RZ, RZ ;  /* 0x000000ffff007224 */ /* 0x000fe200078e00ff */
[----:B------:R-:W0:Y:S01]  /*0260*/  LDCU.64 UR8, c[0x4][URZ] ;  /* 0x01000000ff0877ac */ /* 0x000e220008000a00 */
[----:B------:R-:W-:Y:S01]  /*0270*/  LOP3.LUT R21, R13, 0x80000000, RZ, 0xfc, !PT ;  /* 0x800000000d157812 */ /* 0x000fe200078efcff */
[----:B------:R-:W-:Y:S01]  /*0280*/  UMOV UR5, URZ ;  /* 0x000000ff00057c82 */ /* 0x000fe20008000000 */
[----:B------:R-:W-:-:S05]  /*0290*/  UMOV UR4, URZ ;  /* 0x000000ff00047c82 */ /* 0x000fca0008000000 */
.L_x_32:
[----:B0-----:R-:W-:Y:S02]  /*02a0*/  IMAD.U32 R18, RZ, RZ, UR8 ;  /* 0x00000008ff127e24 */ /* 0x001fe4000f8e00ff */
        /* <DEDUP_REMOVED lines=10> */
[----:B------:R-:W-:-:S02]  /*0350*/  ISETP.EQ.AND P4, PT, R20, 0x10, PT ;  /* 0x000000101400780c */ /* 0x000fc40003f82270 */
[C---:B------:R-:W-:Y:S01]  /*0360*/  ISETP.EQ.AND P5, PT, R20.reuse, 0x14, PT ;  /* 0x000000141400780c */ /* 0x040fe20003fa2270 */
[----:B------:R-:W-:Y:S02]  /*0370*/  VIADD R20, R20, 0x4 ;  /* 0x0000000414147836 */ /* 0x000fe40000000000 */
[----:B--2---:R-:W-:-:S03]  /*0380*/  IMAD.WIDE.U32 R16, R16, R21, RZ ;  /* 0x0000001510107225 */ /* 0x004fc600078e00ff */
[----:B------:R-:W-:-:S04]  /*0390*/  IADD3 R13, P6, PT, R16, R0, RZ ;  /* 0x00000000100d7210 */ /* 0x000fc80007fde0ff */
[----:B------:R-:W-:Y:S01]  /*03a0*/  IADD3.X R0, PT, PT, R17, UR5, RZ, P6, !PT ;  /* 0x0000000511007c10 */ /* 0x000fe2000b7fe4ff */
[--C-:B------:R-:W-:Y:S01]  /*03b0*/  @P0 IMAD.MOV.U32 R7, RZ, RZ, R13.reuse ;  /* 0x000000ffff070224 */ /* 0x100fe200078e000d */
[----:B------:R-:W-:Y:S01]  /*03c0*/  @P2 MOV R5, R13 ;  /* 0x0000000d00052202 */ /* 0x000fe20000000f00 */
[--C-:B------:R-:W-:Y:S02]  /*03d0*/  @P1 IMAD.MOV.U32 R6, RZ, RZ, R13.reuse ;  /* 0x000000ffff061224 */ /* 0x100fe400078e000d */
[--C-:B------:R-:W-:Y:S02]  /*03e0*/  @P3 IMAD.MOV.U32 R4, RZ, RZ, R13.reuse ;  /* 0x000000ffff043224 */ /* 0x100fe400078e000d */
[--C-:B------:R-:W-:Y:S02]  /*03f0*/  @P4 IMAD.MOV.U32 R3, RZ, RZ, R13.reuse ;  /* 0x000000ffff034224 */ /* 0x100fe400078e000d */
[----:B------:R-:W-:Y:S01]  /*0400*/  @P5 IMAD.MOV.U32 R2, RZ, RZ, R13 ;  /* 0x000000ffff025224 */ /* 0x000fe200078e000d */
[----:B------:R-:W-:Y:S06]  /*0410*/  BRA.U UP0, `(.L_x_32) ;  /* 0xfffffffd00a07547 */ /* 0x000fec000b83ffff */
        /* <DEDUP_REMOVED lines=12> */
[----:B------:R-:W-:-:S03]  /*04e0*/  ISETP.EQ.AND P5, PT, R19, RZ, PT ;  /* 0x000000ff1300720c */ /* 0x000fc60003fa2270 */
[--C-:B------:R-:W-:Y:S01]  /*04f0*/  @P3 IMAD.MOV.U32 R13, RZ, RZ, R7.reuse ;  /* 0x000000ffff0d3224 */ /* 0x100fe200078e0007 */
[C---:B------:R-:W-:Y:S01]  /*0500*/  ISETP.EQ.AND P3, PT, R19.reuse, -0x4, PT ;  /* 0xfffffffc1300780c */ /* 0x040fe20003f62270 */
[----:B------:R-:W-:Y:S02]  /*0510*/  @P4 IMAD.MOV.U32 R17, RZ, RZ, R7 ;  /* 0x000000ffff114224 */ /* 0x000fe400078e0007 */
[----:B------:R-:W-:Y:S01]  /*0520*/  @P4 IMAD.MOV.U32 R13, RZ, RZ, R6 ;  /* 0x000000ffff0d4224 */ /* 0x000fe200078e0006 */
[----:B------:R-:W-:Y:S01]  /*0530*/  ISETP.EQ.AND P4, PT, R19, 0x4, PT ;  /* 0x000000041300780c */ /* 0x000fe20003f82270 */
[--C-:B------:R-:W-:Y:S01]  /*0540*/  @P2 IMAD.MOV.U32 R13, RZ, RZ, R5.reuse ;  /* 0x000000ffff0d2224 */ /* 0x100fe200078e0005 */
[----:B------:R-:W-:Y:S01]  /*0550*/  @P2 MOV R17, R6 ;  /* 0x0000000600112202 */ /* 0x000fe20000000f00 */
[----:B------:R-:W-:Y:S02]  /*0560*/  @P1 IMAD.MOV.U32 R17, RZ, RZ, R5 ;  /* 0x000000ffff111224 */ /* 0x000fe400078e0005 */
[--C-:B------:R-:W-:Y:S01]  /*0570*/  @P1 IMAD.MOV.U32 R13, RZ, RZ, R4.reuse ;  /* 0x000000ffff0d1224 */ /* 0x100fe200078e0004 */
[----:B------:R-:W-:Y:S01]  /*0580*/  @P0 MOV R13, R3 ;  /* 0x00000003000d0202 */ /* 0x000fe20000000f00 */
[----:B------:R-:W-:-:S02]  /*0590*/  @P0 IMAD.MOV.U32 R17, RZ, RZ, R4 ;  /* 0x000000ffff110224 */ /* 0x000fc400078e0004 */
[----:B------:R-:W-:Y:S02]  /*05a0*/  @P3 IMAD.MOV.U32 R17, RZ, RZ, R3 ;  /* 0x000000ffff113224 */ /* 0x000fe400078e0003 */
[--C-:B------:R-:W-:Y:S02]  /*05b0*/  @P3 IMAD.MOV.U32 R13, RZ, RZ, R2.reuse ;  /* 0x000000ffff0d3224 */ /* 0x100fe400078e0002 */
[----:B------:R-:W-:Y:S01]  /*05c0*/  @P5 IMAD.MOV.U32 R17, RZ, RZ, R2 ;  /* 0x000000ffff115224 */ /* 0x000fe200078e0002 */
[----:B------:R-:W-:Y:S01]  /*05d0*/  @P4 MOV R17, R0 ;  /* 0x0000000000114202 */ /* 0x000fe20000000f00 */
[----:B------:R-:W-:Y:S01]  /*05e0*/  @P5 IMAD.MOV.U32 R13, RZ, RZ, R0 ;  /* 0x000000ffff0d5224 */ /* 0x000fe200078e0000 */
[----:B------:R-:W-:Y:S06]  /*05f0*/  @!P6 BRA `(.L_x_34) ;  /* 0x00000000002ce947 */ /* 0x000fec0003800000 */
[----:B------:R-:W-:Y:S01]  /*0600*/  @P2 IMAD.MOV.U32 R18, RZ, RZ, R7 ;  /* 0x000000ffff122224 */ /* 0x000fe200078e0007 */
[----:B------:R-:W-:Y:S01]  /*0610*/  LOP3.LUT R16, R16, 0x1f, RZ, 0xc0, !PT ;  /* 0x0000001f10107812 */ /* 0x000fe200078ec0ff */
[----:B------:R-:W-:Y:S02]  /*0620*/  @P1 IMAD.MOV.U32 R18, RZ, RZ, R6 ;  /* 0x000000ffff121224 */ /* 0x000fe400078e0006 */
[----:B------:R-:W-:Y:S01]  /*0630*/  @P0 IMAD.MOV.U32 R18, RZ, RZ, R5 ;  /* 0x000000ffff120224 */ /* 0x000fe200078e0005 */
[----:B------:R-:W-:Y:S01]  /*0640*/  ISETP.EQ.AND P0, PT, R19, 0x8, PT ;  /* 0x000000081300780c */ /* 0x000fe20003f02270 */
[----:B------:R-:W-:Y:S01]  /*0650*/  @P3 IMAD.MOV.U32 R18, RZ, RZ, R4 ;  /* 0x000000ffff123224 */ /* 0x000fe200078e0004 */
[----:B------:R-:W-:Y:S01]  /*0660*/  @P5 MOV R18, R3 ;  /* 0x0000000300125202 */ /* 0x000fe20000000f00 */
[----:B------:R-:W-:Y:S01]  /*0670*/  @P4 IMAD.MOV.U32 R18, RZ, RZ, R2 ;  /* 0x000000ffff124224 */ /* 0x000fe200078e0002 */
[----:B------:R-:W-:-:S09]  /*0680*/  SHF.L.W.U32.HI R13, R17, R16, R13 ;  /* 0x00000010110d7219 */ /* 0x000fd20000010e0d */
[----:B------:R-:W-:-:S05]  /*0690*/  @P0 IMAD.MOV.U32 R18, RZ, RZ, R0 ;  /* 0x000000ffff120224 */ /* 0x000fca00078e0000 */
[----:B------:R-:W-:-:S07]  /*06a0*/  SHF.L.W.U32.HI R17, R18, R16, R17 ;  /* 0x0000001012117219 */ /* 0x000fce0000010e11 */
.L_x_34:
[----:B------:R-:W-:Y:S05]  /*06b0*/  BSYNC.RECONVERGENT B1 ;  /* 0x0000000000017941 */ /* 0x000fea0003800200 */
.L_x_33:
        /* <DEDUP_REMOVED lines=13> */
[----:B------:R-:W-:-:S05]  /*0790*/  IMAD.MOV R13, RZ, RZ, -R0 ;  /* 0x000000ffff0d7224 */ /* 0x000fca00078e0a00 */
[----:B------:R-:W-:Y:S01]  /*07a0*/  @!P0 MOV R0, R13 ;  /* 0x0000000d00008202 */ /* 0x000fe20000000f00 */
[----:B0-----:R-:W-:-:S10]  /*07b0*/  DMUL R18, R16, UR4 ;  /* 0x0000000410127c28 */ /* 0x001fd40008000000 */
[----:B------:R-:W0:Y:S02]  /*07c0*/  F2F.F32.F64 R18, R18 ;  /* 0x0000001200127310 */ /* 0x000e240000301000 */
[----:B0-----:R-:W-:-:S07]  /*07d0*/  FSEL R17, -R18, R18, !P1 ;  /* 0x0000001212117208 */ /* 0x001fce0004800100 */
.L_x_31:
[----:B------:R-:W-:Y:S05]  /*07e0*/  BSYNC.RECONVERGENT B0 ;  /* 0x0000000000007941 */ /* 0x000fea0003800200 */
.L_x_30:
[----:B------:R-:W-:Y:S01]  /*07f0*/  FMUL R20, R8, 0.63661974668502807617 ;  /* 0x3f22f98308147820 */ /* 0x000fe20000400000 */
[----:B------:R-:W-:Y:S02]  /*0800*/  IMAD.MOV.U32 R23, RZ, RZ, 0x37cbac00 ;  /* 0x37cbac00ff177424 */ /* 0x000fe400078e00ff */
[----:B------:R-:W-:Y:S01]  /*0810*/  FMUL R16, R17, R17 ;  /* 0x0000001111107220 */ /* 0x000fe20000400000 */
[C---:B------:R-:W-:Y:S01]  /*0820*/  LOP3.LUT R18, R0.reuse, 0x1, RZ, 0xc0, !PT ;  /* 0x0000000100127812 */ /* 0x040fe200078ec0ff */
[----:B------:R-:W-:Y:S01]  /*0830*/  IMAD.MOV.U32 R22, RZ, RZ, 0x3d2aaabb ;  /* 0x3d2aaabbff167424 */ /* 0x000fe200078e00ff */
[----:B------:R-:W-:Y:S01]  /*0840*/  LOP3.LUT P1, RZ, R0, 0x2, RZ, 0xc0, !PT ;  /* 0x0000000200ff7812 */ /* 0x000fe2000782c0ff */
[----:B------:R-:W0:Y:S01]  /*0850*/  F2I.NTZ R20, R20 ;  /* 0x0000001400147305 */ /* 0x000e220000203100 */
[----:B------:R-:W-:Y:S01]  /*0860*/  FFMA R13, R16, R23, -0.0013887860113754868507 ;  /* 0xbab607ed100d7423 */ /* 0x000fe20000000017 */
[----:B------:R-:W-:Y:S01]  /*0870*/  ISETP.NE.U32.AND P0, PT, R18, 0x1, PT ;  /* 0x000000011200780c */ /* 0x000fe20003f05070 */
[----:B------:R-:W-:Y:S03]  /*0880*/  BSSY.RECONVERGENT B0, `(.L_x_35) ;  /* 0x000006c000007945 */ /* 0x000fe60003800200 */
[----:B------:R-:W-:Y:S01]  /*0890*/  FSEL R19, R13, -0.00019574658654164522886, !P0 ;  /* 0xb94d41530d137808 */ /* 0x000fe20004000000 */
[----:B------:R-:W-:Y:S01]  /*08a0*/  IMAD.MOV.U32 R13, RZ, RZ, 0x3effffff ;  /* 0x3effffffff0d7424 */ /* 0x000fe200078e00ff */
[----:B------:R-:W-:-:S02]  /*08b0*/  FSEL R21, R22, 0.0083327032625675201416, !P0 ;  /* 0x3c0885e416157808 */ /* 0x000fc40004000000 */
[----:B------:R-:W-:-:S03]  /*08c0*/  FSEL R0, R17, 1, P0 ;  /* 0x3f80000011007808 */ /* 0x000fc60000000000 */
[C---:B------:R-:W-:Y:S01]  /*08d0*/  FFMA R19, R16.reuse, R19, R21 ;  /* 0x0000001310137223 */ /* 0x040fe20000000015 */
[----:B------:R-:W-:Y:S01]  /*08e0*/  FSEL R21, -R13, -0.16666662693023681641, !P0 ;  /* 0xbe2aaaa80d157808 */ /* 0x000fe20004000100 */
[----:B------:R-:W-:Y:S01]  /*08f0*/  FFMA R17, R16, R0, RZ ;  /* 0x0000000010117223 */ /* 0x000fe200000000ff */
[----:B------:R-:W-:Y:S02]  /*0900*/  FSETP.GE.AND P0, PT, |R8|, 105615, PT ;  /* 0x47ce47800800780b */ /* 0x000fe40003f06200 */
[----:B0-----:R-:W-:Y:S01]  /*0910*/  I2FP.F32.S32 R25, R20 ;  /* 0x0000001400197245 */ /* 0x001fe20000201400 */
[----:B------:R-:W-:-:S04]  /*0920*/  FFMA R19, R16, R19, R21 ;  /* 0x0000001310137223 */ /* 0x000fc80000000015 */
        /* <DEDUP_REMOVED lines=8> */
[----:B------:R-:W-:Y:S01]  /*09b0*/  @!P0 IMAD.MOV.U32 R20, RZ, RZ, RZ ;  /* 0x000000ffff148224 */ /* 0x000fe200078e00ff */
[----:B------:R-:W-:Y:S06]  /*09c0*/  @!P0 BRA `(.L_x_36) ;  /* 0x00000004005c8947 */ /* 0x000fec0003800000 */
[----:B------:R-:W0:Y:S01]  /*09d0*/  LDC.64 R16, c[0x4][RZ] ;  /* 0x01000000ff107b82 */ /* 0x000e220000000a00 */
[----:B------:R-:W-:Y:S01]  /*09e0*/  SHF.L.U32 R18, R8, 0x8, RZ ;  /* 0x0000000808127819 */ /* 0x000fe200000006ff */
[----:B------:R-:W-:Y:S01]  /*09f0*/  IMAD.MOV.U32 R25, RZ, RZ, RZ ;  /* 0x000000ffff197224 */ /* 0x000fe200078e00ff */
[----:B------:R-:W-:Y:S01]  /*0a00*/  UMOV UR4, URZ ;  /* 0x000000ff00047c82 */ /* 0x000fe20008000000 */
[----:B------:R-:W-:Y:S01]  /*0a10*/  IMAD.MOV.U32 R27, RZ, RZ, RZ ;  /* 0x000000ffff1b7224 */ /* 0x000fe200078e00ff */
[----:B------:R-:W-:-:S07]  /*0a20*/  LOP3.LUT R29, R18, 0x80000000, RZ, 0xfc, !PT ;  /* 0x80000000121d7812 */ /* 0x000fce00078efcff */
.L_x_37:
        /* <DEDUP_REMOVED lines=8> */
[C---:B------:R-:W-:Y:S02]  /*0ab0*/  ISETP.EQ.AND P2, PT, R24.reuse, 0x10, PT ;  /* 0x000000101800780c */ /* 0x040fe40003f42270 */
[----:B------:R-:W-:Y:S01]  /*0ac0*/  ISETP.EQ.AND P1, PT, R24, 0x14, PT ;  /* 0x000000141800780c */ /* 0x000fe20003f22270 */
[----:B--2---:R-:W-:-:S03]  /*0ad0*/  IMAD.WIDE.U32 R20, R18, R29, RZ ;  /* 0x0000001d12147225 */ /* 0x004fc600078e00ff */
[----:B------:R-:W-:-:S04]  /*0ae0*/  IADD3 R20, P6, PT, R20, R25, RZ ;  /* 0x0000001914147210 */ /* 0x000fc80007fde0ff */
[----:B------:R-:W-:Y:S01]  /*0af0*/  IADD3.X R25, PT, PT, R21, UR4, RZ, P6, !PT ;  /* 0x0000000415197c10 */ /* 0x000fe2000b7fe4ff */
[--C-:B------:R-:W-:Y:S01]  /*0b00*/  @P5 IMAD.MOV.U32 R6, RZ, RZ, R20.reuse ;  /* 0x000000ffff065224 */ /* 0x100fe200078e0014 */
[----:B------:R-:W-:Y:S01]  /*0b10*/  ISETP.NE.AND P6, PT, R27, 0x6, PT ;  /* 0x000000061b00780c */ /* 0x000fe20003fc5270 */
[--C-:B------:R-:W-:Y:S01]  /*0b20*/  @P4 IMAD.MOV.U32 R5, RZ, RZ, R20.reuse ;  /* 0x000000ffff054224 */ /* 0x100fe200078e0014 */
[-C--:B------:R-:W-:Y:S01]  /*0b30*/  @P0 MOV R7, R20.reuse ;  /* 0x0000001400070202 */ /* 0x080fe20000000f00 */
[--C-:B------:R-:W-:Y:S01]  /*0b40*/  @P3 IMAD.MOV.U32 R4, RZ, RZ, R20.reuse ;  /* 0x000000ffff043224 */ /* 0x100fe200078e0014 */
[----:B------:R-:W-:Y:S01]  /*0b50*/  @P1 MOV R2, R20 ;  /* 0x0000001400021202 */ /* 0x000fe20000000f00 */
[----:B------:R-:W-:-:S08]  /*0b60*/  @P2 IMAD.MOV.U32 R3, RZ, RZ, R20 ;  /* 0x000000ffff032224 */ /* 0x000fd000078e0014 */
[----:B------:R-:W-:Y:S05]  /*0b70*/  @P6 BRA `(.L_x_37) ;  /* 0xfffffffc00ac6947 */ /* 0x000fea000383ffff */
        /* <DEDUP_REMOVED lines=15> */
[----:B------:R-:W-:Y:S01]  /*0c70*/  @P4 IMAD.MOV.U32 R17, RZ, RZ, R7 ;  /* 0x000000ffff114224 */ /* 0x000fe200078e0007 */
[----:B------:R-:W-:Y:S01]  /*0c80*/  @P4 MOV R20, R6 ;  /* 0x0000000600144202 */ /* 0x000fe20000000f00 */
[----:B------:R-:W-:Y:S01]  /*0c90*/  @P2 IMAD.MOV.U32 R17, RZ, RZ, R6 ;  /* 0x000000ffff112224 */ /* 0x000fe200078e0006 */
[----:B------:R-:W-:Y:S01]  /*0ca0*/  ISETP.EQ.AND P4, PT, R19, 0x4, PT ;  /* 0x000000041300780c */ /* 0x000fe20003f82270 */
[--C-:B------:R-:W-:Y:S02]  /*0cb0*/  @P2 IMAD.MOV.U32 R20, RZ, RZ, R5.reuse ;  /* 0x000000ffff142224 */ /* 0x100fe400078e0005 */
[----:B------:R-:W-:Y:S01]  /*0cc0*/  @P1 IMAD.MOV.U32 R17, RZ, RZ, R5 ;  /* 0x000000ffff111224 */ /* 0x000fe200078e0005 */
[----:B------:R-:W-:Y:S01]  /*0cd0*/  @P0 MOV R17, R4 ;  /* 0x0000000400110202 */ /* 0x000fe20000000f00 */
[----:B------:R-:W-:-:S02]  /*0ce0*/  @P1 IMAD.MOV.U32 R20, RZ, RZ, R4 ;  /* 0x000000ffff141224 */ /* 0x000fc400078e0004 */
[--C-:B------:R-:W-:Y:S02]  /*0cf0*/  @P0 IMAD.MOV.U32 R20, RZ, RZ, R3.reuse ;  /* 0x000000ffff140224 */ /* 0x100fe400078e0003 */
[----:B------:R-:W-:Y:S02]  /*0d00*/  @P3 IMAD.MOV.U32 R17, RZ, RZ, R3 ;  /* 0x000000ffff113224 */ /* 0x000fe400078e0003 */
[--C-:B------:R-:W-:Y:S01]  /*0d10*/  @P3 IMAD.MOV.U32 R20, RZ, RZ, R2.reuse ;  /* 0x000000ffff143224 */ /* 0x100fe200078e0002 */
[----:B------:R-:W-:Y:S01]  /*0d20*/  @P5 MOV R20, R25 ;  /* 0x0000001900145202 */ /* 0x000fe20000000f00 */
[----:B------:R-:W-:Y:S02]  /*0d30*/  @P5 IMAD.MOV.U32 R17, RZ, RZ, R2 ;  /* 0x000000ffff115224 */ /* 0x000fe400078e0002 */
[----:B------:R-:W-:Y:S01]  /*0d40*/  @P4 IMAD.MOV.U32 R17, RZ, RZ, R25 ;  /* 0x000000ffff114224 */ /* 0x000fe200078e0019 */
[----:B------:R-:W-:Y:S06]  /*0d50*/  @!P6 BRA `(.L_x_39) ;  /* 0x00000000002ce947 */ /* 0x000fec0003800000 */
[----:B------:R-:W-:Y:S01]  /*0d60*/  @P2 IMAD.MOV.U32 R18, RZ, RZ, R7 ;  /* 0x000000ffff122224 */ /* 0x000fe200078e0007 */
[----:B------:R-:W-:Y:S01]  /*0d70*/  LOP3.LUT R16, R16, 0x1f, RZ, 0xc0, !PT ;  /* 0x0000001f10107812 */ /* 0x000fe200078ec0ff */
[----:B------:R-:W-:Y:S02]  /*0d80*/  @P1 IMAD.MOV.U32 R18, RZ, RZ, R6 ;  /* 0x000000ffff121224 */ /* 0x000fe400078e0006 */
[----:B------:R-:W-:Y:S01]  /*0d90*/  @P0 IMAD.MOV.U32 R18, RZ, RZ, R5 ;  /* 0x000000ffff120224 */ /* 0x000fe200078e0005 */
[----:B------:R-:W-:Y:S02]  /*0da0*/  ISETP.EQ.AND P0, PT, R19, 0x8, PT ;  /* 0x000000081300780c */ /* 0x000fe40003f02270 */
[----:B------:R-:W-:Y:S01]  /*0db0*/  @P3 MOV R18, R4 ;  /* 0x0000000400123202 */ /* 0x000fe20000000f00 */
[----:B------:R-:W-:Y:S01]  /*0dc0*/  @P5 IMAD.MOV.U32 R18, RZ, RZ, R3 ;  /* 0x000000ffff125224 */ /* 0x000fe200078e0003 */
[----:B------:R-:W-:Y:S01]  /*0dd0*/  SHF.L.W.U32.HI R20, R17, R16, R20 ;  /* 0x0000001011147219 */ /* 0x000fe20000010e14 */
[----:B------:R-:W-:-:S08]  /*0de0*/  @P4 IMAD.MOV.U32 R18, RZ, RZ, R2 ;  /* 0x000000ffff124224 */ /* 0x000fd000078e0002 */
[----:B------:R-:W-:-:S05]  /*0df0*/  @P0 IMAD.MOV.U32 R18, RZ, RZ, R25 ;  /* 0x000000ffff120224 */ /* 0x000fca00078e0019 */
[----:B------:R-:W-:-:S07]  /*0e00*/  SHF.L.W.U32.HI R17, R18, R16, R17 ;  /* 0x0000001012117219 */ /* 0x000fce0000010e11 */
.L_x_39:
[----:B------:R-:W-:Y:S05]  /*0e10*/  BSYNC.RECONVERGENT B1 ;  /* 0x0000000000017941 */ /* 0x000fea0003800200 */
.L_x_38:
        /* <DEDUP_REMOVED lines=18> */
.L_x_36:
[----:B------:R-:W-:Y:S05]  /*0f40*/  BSYNC.RECONVERGENT B0 ;  /* 0x0000000000007941 */ /* 0x000fea0003800200 */
.L_x_35:
[----:B------:R-:W-:Y:S01]  /*0f50*/  FMUL R17, R16, R16 ;  /* 0x0000001010117220 */ /* 0x000fe20000400000 */
[C---:B------:R-:W-:Y:S01]  /*0f60*/  LOP3.LUT R18, R20.reuse, 0x1, RZ, 0xc0, !PT ;  /* 0x0000000114127812 */ /* 0x040fe200078ec0ff */
[----:B------:R-:W-:Y:S01]  /*0f70*/  VIADD R20, R20, 0x1 ;  /* 0x0000000114147836 */ /* 0x000fe20000000000 */
[----:B------:R-:W-:Y:S01]  /*0f80*/  BSSY.RECONVERGENT B0, `(.L_x_40) ;  /* 0x0000023000007945 */ /* 0x000fe20003800200 */
[----:B------:R-:W-:Y:S01]  /*0f90*/  FFMA R23, R17, R23, -0.0013887860113754868507 ;  /* 0xbab607ed11177423 */ /* 0x000fe20000000017 */
[----:B------:R-:W-:Y:S02]  /*0fa0*/  ISETP.NE.U32.AND P0, PT, R18, 0x1, PT ;  /* 0x000000011200780c */ /* 0x000fe40003f05070 */
[----:B------:R-:W-:Y:S02]  /*0fb0*/  LOP3.LUT P1, RZ, R20, 0x2, RZ, 0xc0, !PT ;  /* 0x0000000214ff7812 */ /* 0x000fe4000782c0ff */
[----:B------:R-:W-:Y:S02]  /*0fc0*/  FSEL R22, R22, 0.0083327032625675201416, P0 ;  /* 0x3c0885e416167808 */ /* 0x000fe40000000000 */
[----:B------:R-:W-:-:S02]  /*0fd0*/  FSEL R18, R23, -0.00019574658654164522886, P0 ;  /* 0xb94d415317127808 */ /* 0x000fc40000000000 */
[----:B------:R-:W-:Y:S02]  /*0fe0*/  FSEL R16, R16, 1, !P0 ;  /* 0x3f80000010107808 */ /* 0x000fe40004000000 */
[----:B------:R-:W-:Y:S01]  /*0ff0*/  FSEL R19, -R13, -0.16666662693023681641, P0 ;  /* 0xbe2aaaa80d137808 */ /* 0x000fe20000000100 */
[C---:B------:R-:W-:Y:S02]  /*1000*/  FFMA R18, R17.reuse, R18, R22 ;  /* 0x0000001211127223 */ /* 0x040fe40000000016 */
        /* <DEDUP_REMOVED lines=13> */
[----:B------:R0:W1:Y:S03]  /*10e0*/  MUFU.RSQ R18, |R17| ;  /* 0x4000001100127308 */ /* 0x0000660000001400 */
[----:B------:R-:W-:-:S05]  /*10f0*/  VIADD R0, R13, 0xf3000000 ;  /* 0xf30000000d007836 */ /* 0x000fca0000000000 */
[----:B------:R-:W-:-:S13]  /*1100*/  ISETP.GT.U32.AND P0, PT, R0, 0x727fffff, PT ;  /* 0x727fffff0000780c */ /* 0x000fda0003f04070 */
[----:B01----:R-:W-:Y:S05]  /*1110*/  @!P0 BRA `(.L_x_41) ;  /* 0x0000000000148947 */ /* 0x003fea0003800000 */
[----:B------:R-:W-:Y:S01]  /*1120*/  IMAD.MOV.U32 R0, RZ, RZ, R13 ;  /* 0x000000ffff007224 */ /* 0x000fe200078e000d */
[----:B------:R-:W-:-:S07]  /*1130*/  MOV R16, 0x1150 ;  /* 0x0000115000107802 */ /* 0x000fce0000000f00 */
[----:B------:R-:W-:Y:S05]  /*1140*/  CALL.REL.NOINC `($__internal_2_$__cuda_sm20_sqrt_rn_f32_slowpath) ;  /* 0x0000009c00407944 */ /* 0x000fea0003c00000 */
[----:B------:R-:W-:Y:S01]  /*1150*/  MOV R0, R13 ;  /* 0x0000000d00007202 */ /* 0x000fe20000000f00 */
[----:B------:R-:W-:Y:S06]  /*1160*/  BRA `(.L_x_42) ;  /* 0x0000000000107947 */ /* 0x000fec0003800000 */
.L_x_41:
[----:B------:R-:W-:Y:S01]  /*1170*/  FMUL.FTZ R0, |R17|, R18 ;  /* 0x0000001211007220 */ /* 0x000fe20000410200 */
[----:B------:R-:W-:-:S03]  /*1180*/  FMUL.FTZ R16, R18, 0.5 ;  /* 0x3f00000012107820 */ /* 0x000fc60000410000 */
[----:B------:R-:W-:-:S04]  /*1190*/  FFMA R13, -R0, R0, |R17| ;  /* 0x00000000000d7223 */ /* 0x000fc80000000511 */
[----:B------:R-:W-:-:S07]  /*11a0*/  FFMA R0, R13, R16, R0 ;  /* 0x000000100d007223 */ /* 0x000fce0000000000 */
.L_x_42:
[----:B------:R-:W-:Y:S05]  /*11b0*/  BSYNC.RECONVERGENT B0 ;  /* 0x0000000000007941 */ /* 0x000fea0003800200 */
.L_x_40:
        /* <DEDUP_REMOVED lines=10> */
[----:B------:R-:W-:Y:S05]  /*1260*/  CALL.REL.NOINC `($__internal_3_$__cuda_sm3x_div_rn_noftz_f32_slowpath) ;  /* 0x0000009c00507944 */ /* 0x000fea0003c00000 */
[----:B------:R-:W-:-:S07]  /*1270*/  IMAD.MOV.U32 R18, RZ, RZ, R0 ;  /* 0x000000ffff127224 */ /* 0x000fce00078e0000 */
.L_x_44:
[----:B------:R-:W-:Y:S05]  /*1280*/  BSYNC.RECONVERGENT B0 ;  /* 0x0000000000007941 */ /* 0x000fea0003800200 */
.L_x_43:
[----:B------:R-:W-:Y:S01]  /*1290*/  FADD R0, R9, R9 ;  /* 0x0000000909007221 */ /* 0x000fe20000000000 */
[----:B------:R-:W-:Y:S03]  /*12a0*/  BSSY.RECONVERGENT B0, `(.L_x_45) ;  /* 0x0000065000007945 */ /* 0x000fe60003800200 */
        /* <DEDUP_REMOVED lines=9> */
[----:B------:R-:W-:Y:S05]  /*1340*/  @!P0 BRA `(.L_x_47) ;  /* 0x0000000400608947 */ /* 0x000fea0003800000 */
[----:B------:R-:W0:Y:S01]  /*1350*/  LDC.64 R16, c[0x4][RZ] ;  /* 0x01000000ff107b82 */ /* 0x000e220000000a00 */
[----:B------:R-:W-:Y:S01]  /*1360*/  IMAD.SHL.U32 R19, R0, 0x100, RZ ;  /* 0x0000010000137824 */ /* 0x000fe200078e00ff */
[----:B------:R-:W-:Y:S01]  /*1370*/  UMOV UR4, URZ ;  /* 0x000000ff00047c82 */ /* 0x000fe20008000000 */
[----:B------:R-:W-:Y:S02]  /*1380*/  IMAD.MOV.U32 R13, RZ, RZ, RZ ;  /* 0x000000ffff0d7224 */ /* 0x000fe400078e00ff */
[----:B------:R-:W-:Y:S01]  /*1390*/  IMAD.MOV.U32 R25, RZ, RZ, RZ ;  /* 0x000000ffff197224 */ /* 0x000fe200078e00ff */
[----:B------:R-:W-:-:S07]  /*13a0*/  LOP3.LUT R27, R19, 0x80000000, RZ, 0xfc, !PT ;  /* 0x80000000131b7812 */ /* 0x000fce00078efcff */
.L_x_48:
[----:B0-----:R-:W-:-:S05]  /*13b0*/  IMAD.WIDE.U32 R22, R25, 0x4, R16 ;  /* 0x0000000419167825 */ /* 0x001fca00078e0010 */
[----:B------:R-:W2:Y:S01]  /*13c0*/  LDG.E.CONSTANT R20, desc[UR6][R22.64] ;  /* 0x0000000616147981 */ /* 0x000ea2000c1e9900 */
[C---:B------:R-:W-:Y:S01]  /*13d0*/  SHF.L.U32 R19, R25.reuse, 0x2, RZ ;  /* 0x0000000219137819 */ /* 0x040fe200000006ff */
        /* <DEDUP_REMOVED lines=13> */
[----:B------:R-:W-:Y:S01]  /*14b0*/  @P3 MOV R4, R19 ;  /* 0x0000001300043202 */ /* 0x000fe20000000f00 */
[--C-:B------:R-:W-:Y:S02]  /*14c0*/  @P4 IMAD.MOV.U32 R5, RZ, RZ, R19.reuse ;  /* 0x000000ffff054224 */ /* 0x100fe400078e0013 */
[--C-:B------:R-:W-:Y:S02]  /*14d0*/  @P2 IMAD.MOV.U32 R3, RZ, RZ, R19.reuse ;  /* 0x000000ffff032224 */ /* 0x100fe400078e0013 */
[----:B------:R-:W-:-:S06]  /*14e0*/  @P1 IMAD.MOV.U32 R2, RZ, RZ, R19 ;  /* 0x000000ffff021224 */ /* 0x000fcc00078e0013 */
        /* <DEDUP_REMOVED lines=14> */
[----:B------:R-:W-:Y:S02]  /*15d0*/  @P3 MOV R19, R7 ;  /* 0x0000000700133202 */ /* 0x000fe40000000f00 */
[C---:B------:R-:W-:Y:S01]  /*15e0*/  ISETP.EQ.AND P3, PT, R21.reuse, -0x4, PT ;  /* 0xfffffffc1500780c */ /* 0x040fe20003f62270 */
[----:B------:R-:W-:Y:S02]  /*15f0*/  @P4 IMAD.MOV.U32 R17, RZ, RZ, R7 ;  /* 0x000000ffff114224 */ /* 0x000fe400078e0007 */
[--C-:B------:R-:W-:Y:S01]  /*1600*/  @P4 IMAD.MOV.U32 R19, RZ, RZ, R6.reuse ;  /* 0x000000ffff134224 */ /* 0x100fe200078e0006 */
[----:B------:R-:W-:Y:S01]  /*1610*/  ISETP.EQ.AND P4, PT, R21, 0x4, PT ;  /* 0x000000041500780c */ /* 0x000fe20003f82270 */
        /* <DEDUP_REMOVED lines=13> */
[----:B------:R-:W-:Y:S01]  /*16f0*/  @P1 MOV R20, R6 ;  /* 0x0000000600141202 */ /* 0x000fe20000000f00 */
[----:B------:R-:W-:Y:S01]  /*1700*/  @P0 IMAD.MOV.U32 R20, RZ, RZ, R5 ;  /* 0x000000ffff140224 */ /* 0x000fe200078e0005 */
[----:B------:R-:W-:Y:S01]  /*1710*/  ISETP.EQ.AND P0, PT, R21, 0x8, PT ;  /* 0x000000081500780c */ /* 0x000fe20003f02270 */
[----:B------:R-:W-:Y:S01]  /*1720*/  @P3 IMAD.MOV.U32 R20, RZ, RZ, R4 ;  /* 0x000000ffff143224 */ /* 0x000fe200078e0004 */
[----:B------:R-:W-:Y:S01]  /*1730*/  LOP3.LUT R16, R16, 0x1f, RZ, 0xc0, !PT ;  /* 0x0000001f10107812 */ /* 0x000fe200078ec0ff */
[----:B------:R-:W-:Y:S02]  /*1740*/  @P5 IMAD.MOV.U32 R20, RZ, RZ, R3 ;  /* 0x000000ffff145224 */ /* 0x000fe400078e0003 */
[----:B------:R-:W-:Y:S01]  /*1750*/  @P4 IMAD.MOV.U32 R20, RZ, RZ, R2 ;  /* 0x000000ffff144224 */ /* 0x000fe200078e0002 */
[----:B------:R-:W-:-:S07]  /*1760*/  SHF.L.W.U32.HI R19, R17, R16, R19 ;  /* 0x0000001011137219 */ /* 0x000fce0000010e13 */
[----:B------:R-:W-:-:S04]  /*1770*/  @P0 MOV R20, R13 ;  /* 0x0000000d00140202 */ /* 0x000fc80000000f00 */
[----:B------:R-:W-:-:S07]  /*1780*/  SHF.L.W.U32.HI R17, R20, R16, R17 ;  /* 0x0000001014117219 */ /* 0x000fce0000010e11 */
.L_x_50:
[----:B------:R-:W-:Y:S05]  /*1790*/  BSYNC.RECONVERGENT B1 ;  /* 0x0000000000017941 */ /* 0x000fea0003800200 */
.L_x_49:
        /* <DEDUP_REMOVED lines=17> */
[----:B0-----:R-:W-:Y:S01]  /*18b0*/  FSEL R16, -R20, R20, !P1 ;  /* 0x0000001414107208 */ /* 0x001fe20004800100 */
[----:B------:R-:W-:Y:S06]  /*18c0*/  BRA `(.L_x_46) ;  /* 0x0000000000087947 */ /* 0x000fec0003800000 */
.L_x_47:
[----:B------:R-:W-:Y:S01]  /*18d0*/  FMUL R16, RZ, R0 ;  /* 0x00000000ff107220 */ /* 0x000fe20000400000 */
[----:B------:R-:W-:-:S07]  /*18e0*/  IMAD.MOV.U32 R22, RZ, RZ, RZ ;  /* 0x000000ffff167224 */ /* 0x000fce00078e00ff */
.L_x_46:
[----:B------:R-:W-:Y:S05]  /*18f0*/  BSYNC.RECONVERGENT B0 ;  /* 0x0000000000007941 */ /* 0x000fea0003800200 */
.L_x_45:
[----:B------:R-:W-:Y:S01]  /*1900*/  FADD R0, R8, R8 ;  /* 0x0000000808007221 */ /* 0x000fe20000000000 */
[----:B------:R-:W-:Y:S01]  /*1910*/  MOV R20, 0x37cbac00 ;  /* 0x37cbac0000147802 */ /* 0x000fe20000000f00 */
[----:B------:R-:W-:Y:S01]  /*1920*/  FMUL R17, R16, R16 ;  /* 0x0000001010117220 */ /* 0x000fe20000400000 */
[----:B------:R-:W-:Y:S01]  /*1930*/  LOP3.LUT R13, R22, 0x1, RZ, 0xc0, !PT ;  /* 0x00000001160d7812 */ /* 0x000fe200078ec0ff */
[----:B------:R-:W-:Y:S01]  /*1940*/  FMUL R23, R0, 0.63661974668502807617 ;  /* 0x3f22f98300177820 */ /* 0x000fe20000400000 */
[----:B------:R-:W-:Y:S01]  /*1950*/  LOP3.LUT P1, RZ, R22, 0x2, RZ, 0xc0, !PT ;  /* 0x0000000216ff7812 */ /* 0x000fe2000782c0ff */
[----:B------:R-:W-:Y:S01]  /*1960*/  FFMA R19, R17, R20, -0.0013887860113754868507 ;  /* 0xbab607ed11137423 */ /* 0x000fe20000000014 */
[----:B------:R-:W-:Y:S01]  /*1970*/  ISETP.NE.U32.AND P0, PT, R13, 0x1, PT ;  /* 0x000000010d00780c */ /* 0x000fe20003f05070 */
[----:B------:R-:W-:Y:S01]  /*1980*/  IMAD.MOV.U32 R13, RZ, RZ, 0x3d2aaabb ;  /* 0x3d2aaabbff0d7424 */ /* 0x000fe200078e00ff */
[----:B------:R-:W-:Y:S01]  /*1990*/  BSSY.RECONVERGENT B0, `(.L_x_51) ;  /* 0x000006e000007945 */ /* 0x000fe20003800200 */
[----:B------:R-:W0:Y:S01]  /*19a0*/  F2I.NTZ R23, R23 ;  /* 0x0000001700177305 */ /* 0x000e220000203100 */
[----:B------:R-:W-:Y:S01]  /*19b0*/  FSEL R20, R19, -0.00019574658654164522886, !P0 ;  /* 0xb94d415313147808 */ /* 0x000fe20004000000 */
[----:B------:R-:W-:Y:S01]  /*19c0*/  IMAD.MOV.U32 R19, RZ, RZ, 0x3effffff ;  /* 0x3effffffff137424 */ /* 0x000fe200078e00ff */
        /* <DEDUP_REMOVED lines=15> */
[----:B------:R-:W-:Y:S05]  /*1ac0*/  @!P0 BRA `(.L_x_53) ;  /* 0x0000000400608947 */ /* 0x000fea0003800000 */
[----:B------:R-:W-:Y:S02]  /*1ad0*/  IMAD.SHL.U32 R24, R0, 0x100, RZ ;  /* 0x0000010000187824 */ /* 0x000fe400078e00ff */
[----:B------:R-:W-:Y:S02]  /*1ae0*/  HFMA2 R25, -RZ, RZ, 0, 0 ;  /* 0x00000000ff197431 */ /* 0x000fe400000001ff */
[----:B------:R-:W-:Y:S01]  /*1af0*/  IMAD.MOV.U32 R23, RZ, RZ, RZ ;  /* 0x000000ffff177224 */ /* 0x000fe200078e00ff */
[----:B------:R-:W-:Y:S01]  /*1b00*/  UMOV UR4, URZ ;  /* 0x000000ff00047c82 */ /* 0x000fe20008000000 */
[----:B------:R-:W-:-:S07]  /*1b10*/  LOP3.LUT R24, R24, 0x80000000, RZ, 0xfc, !PT ;  /* 0x8000000018187812 */ /* 0x000fce00078efcff */
.L_x_54:
[----:B------:R-:W0:Y:S02]  /*1b20*/  LDC.64 R16, c[0x4][RZ] ;  /* 0x01000000ff107b82 */ /* 0x000e240000000a00 */
[----:B0-----:R-:W-:-:S05]  /*1b30*/  IMAD.WIDE.U32 R20, R25, 0x4, R16 ;  /* 0x0000000419147825 */ /* 0x001fca00078e0010 */
        /* <DEDUP_REMOVED lines=25> */
[----:B------:R-:W-:-:S04]  /*1cd0*/  SHF.R.U32.HI R17, RZ, 0x5, R17 ;  /* 0x00000005ff117819 */ /* 0x000fc80000011611 */
[----:B------:R-:W-:-:S04]  /*1ce0*/  LEA R21, -R17, RZ, 0x2 ;  /* 0x000000ff11157211 */ /* 0x000fc800078e11ff */
        /* <DEDUP_REMOVED lines=23> */
[----:B------:R-:W-:Y:S01]  /*1e60*/  @P2 MOV R20, R7 ;  /* 0x0000000700142202 */ /* 0x000fe20000000f00 */
[----:B------:R-:W-:Y:S01]  /*1e70*/  @P1 IMAD.MOV.U32 R20, RZ, RZ, R6 ;  /* 0x000000ffff141224 */ /* 0x000fe200078e0006 */
[----:B------:R-:W-:Y:S01]  /*1e80*/  LOP3.LUT R16, R16, 0x1f, RZ, 0xc0, !PT ;  /* 0x0000001f10107812 */ /* 0x000fe200078ec0ff */
[----:B------:R-:W-:Y:S01]  /*1e90*/  @P0 IMAD.MOV.U32 R20, RZ, RZ, R5 ;  /* 0x000000ffff140224 */ /* 0x000fe200078e0005 */
[----:B------:R-:W-:Y:S01]  /*1ea0*/  ISETP.EQ.AND P0, PT, R21, 0x8, PT ;  /* 0x000000081500780c */ /* 0x000fe20003f02270 */
[----:B------:R-:W-:Y:S01]  /*1eb0*/  @P3 IMAD.MOV.U32 R20, RZ, RZ, R4 ;  /* 0x000000ffff143224 */ /* 0x000fe200078e0004 */
[----:B------:R-:W-:Y:S01]  /*1ec0*/  SHF.L.W.U32.HI R24, R17, R16, R24 ;  /* 0x0000001011187219 */ /* 0x000fe20000010e18 */
[----:B------:R-:W-:Y:S01]  /*1ed0*/  @P5 IMAD.MOV.U32 R20, RZ, RZ, R3 ;  /* 0x000000ffff145224 */ /* 0x000fe200078e0003 */
[----:B------:R-:W-:-:S09]  /*1ee0*/  @P4 MOV R20, R2 ;  /* 0x0000000200144202 */ /* 0x000fd20000000f00 */
[----:B------:R-:W-:-:S05]  /*1ef0*/  @P0 IMAD.MOV.U32 R20, RZ, RZ, R23 ;  /* 0x000000ffff140224 */ /* 0x000fca00078e0017 */
[----:B------:R-:W-:-:S07]  /*1f00*/  SHF.L.W.U32.HI R17, R20, R16, R17 ;  /* 0x0000001014117219 */ /* 0x000fce0000010e11 */
.L_x_56:
[----:B------:R-:W-:Y:S05]  /*1f10*/  BSYNC.RECONVERGENT B1 ;  /* 0x0000000000017941 */ /* 0x000fea0003800200 */
.L_x_55:
        /* <DEDUP_REMOVED lines=19> */
.L_x_53:
[----:B------:R-:W-:Y:S01]  /*2050*/  FMUL R16, RZ, R0 ;  /* 0x00000000ff107220 */ /* 0x000fe20000400000 */
[----:B------:R-:W-:-:S07]  /*2060*/  MOV R23, RZ ;  /* 0x000000ff00177202 */ /* 0x000fce0000000f00 */
.L_x_52:
[----:B------:R-:W-:Y:S05]  /*2070*/  BSYNC.RECONVERGENT B0 ;  /* 0x0000000000007941 */ /* 0x000fea0003800200 */
.L_x_51:
[----:B------:R-:W-:Y:S02]  /*2080*/  IMAD.MOV.U32 R0, RZ, RZ, 0x37cbac00 ;  /* 0x37cbac00ff007424 */ /* 0x000fe400078e00ff */
[----:B------:R-:W-:Y:S01]  /*2090*/  FMUL R17, R16, R16 ;  /* 0x0000001010117220 */ /* 0x000fe20000400000 */
[C---:B------:R-:W-:Y:S01]  /*20a0*/  LOP3.LUT R20, R23.reuse, 0x1, RZ, 0xc0, !PT ;  /* 0x0000000117147812 */ /* 0x040fe200078ec0ff */
[----:B------:R-:W-:Y:S01]  /*20b0*/  VIADD R23, R23, 0x1 ;  /* 0x0000000117177836 */ /* 0x000fe20000000000 */
[----:B------:R-:W-:Y:S01]  /*20c0*/  BSSY.RECONVERGENT B0, `(.L_x_57) ;  /* 0x0000021000007945 */ /* 0x000fe20003800200 */
[----:B------:R-:W-:Y:S01]  /*20d0*/  FFMA R0, R17, R0, -0.0013887860113754868507 ;  /* 0xbab607ed11007423 */ /* 0x000fe20000000000 */
[----:B------:R-:W-:Y:S02]  /*20e0*/  ISETP.NE.U32.AND P0, PT, R20, 0x1, PT ;  /* 0x000000011400780c */ /* 0x000fe40003f05070 */
[----:B------:R-:W-:Y:S02]  /*20f0*/  LOP3.LUT P1, RZ, R23, 0x2, RZ, 0xc0, !PT ;  /* 0x0000000217ff7812 */ /* 0x000fe4000782c0ff */
[----:B------:R-:W-:-:S02]  /*2100*/  FSEL R24, R13, 0.0083327032625675201416, P0 ;  /* 0x3c0885e40d187808 */ /* 0x000fc40000000000 */
[----:B------:R-:W-:Y:S02]  /*2110*/  FSEL R20, R0, -0.00019574658654164522886, P0 ;  /* 0xb94d415300147808 */ /* 0x000fe40000000000 */
        /* <DEDUP_REMOVED lines=20> */
[----:B------:R-:W-:-:S07]  /*2260*/  MOV R16, 0x2280 ;  /* 0x0000228000107802 */ /* 0x000fce0000000f00 */
[----:B------:R-:W-:Y:S05]  /*2270*/  CALL.REL.NOINC `($__internal_2_$__cuda_sm20_sqrt_rn_f32_slowpath) ;  /* 0x0000008800f47944 */ /* 0x000fea0003c00000 */
[----:B------:R-:W-:Y:S05]  /*2280*/  BRA `(.L_x_59) ;  /* 0x0000000000107947 */ /* 0x000fea0003800000 */
.L_x_58:
[----:B------:R-:W-:Y:S01]  /*2290*/  FMUL.FTZ R13, |R22|, R17 ;  /* 0x00000011160d7220 */ /* 0x000fe20000410200 */
[----:B------:R-:W-:-:S03]  /*22a0*/  FMUL.FTZ R16, R17, 0.5 ;  /* 0x3f00000011107820 */ /* 0x000fc60000410000 */
[----:B------:R-:W-:-:S04]  /*22b0*/  FFMA R0, -R13, R13, |R22| ;  /* 0x0000000d0d007223 */ /* 0x000fc80000000516 */
[----:B------:R-:W-:-:S07]  /*22c0*/  FFMA R13, R0, R16, R13 ;  /* 0x00000010000d7223 */ /* 0x000fce000000000d */
.L_x_59:
[----:B------:R-:W-:Y:S05]  /*22d0*/  BSYNC.RECONVERGENT B0 ;  /* 0x0000000000007941 */ /* 0x000fea0003800200 */
.L_x_57:
        /* <DEDUP_REMOVED lines=9> */
[----:B------:R-:W-:Y:S01]  /*2370*/  IMAD.MOV.U32 R0, RZ, RZ, R13 ;  /* 0x000000ffff007224 */ /* 0x000fe200078e000d */
[----:B------:R-:W-:-:S07]  /*2380*/  MOV R16, 0x23a0 ;  /* 0x000023a000107802 */ /* 0x000fce0000000f00 */
[----:B------:R-:W-:Y:S05]  /*2390*/  CALL.REL.NOINC `($__internal_3_$__cuda_sm3x_div_rn_noftz_f32_slowpath) ;  /* 0x0000008c00047944 */ /* 0x000fea0003c00000 */
[----:B------:R-:W-:-:S07]  /*23a0*/  MOV R16, R0 ;  /* 0x0000000000107202 */ /* 0x000fce0000000f00 */
.L_x_61:
[----:B------:R-:W-:Y:S05]  /*23b0*/  BSYNC.RECONVERGENT B0 ;  /* 0x0000000000007941 */ /* 0x000fea0003800200 */
.L_x_60:
[----:B------:R-:W-:Y:S01]  /*23c0*/  FMUL R0, R9, 3 ;  /* 0x4040000009007820 */ /* 0x000fe20000400000 */
[----:B------:R-:W-:Y:S01]  /*23d0*/  FADD R13, RZ, R18 ;  /* 0x00000012ff0d7221 */ /* 0x000fe20000000000 */
[----:B------:R-:W-:Y:S02]  /*23e0*/  BSSY.RECONVERGENT B0, `(.L_x_62) ;  /* 0x0000066000007945 */ /* 0x000fe40003800200 */
[C---:B------:R-:W-:Y:S01]  /*23f0*/  FMUL R22, R0.reuse, 0.63661974668502807617 ;  /* 0x3f22f98300167820 */ /* 0x040fe20000400000 */
[----:B------:R-:W-:Y:S01]  /*2400*/  FSETP.GE.AND P0, PT, |R0|, 105615, PT ;  /* 0x47ce47800000780b */ /* 0x000fe20003f06200 */
[----:B------:R-:W-:-:S04]  /*2410*/  FADD R18, R13, R16 ;  /* 0x000000100d127221 */ /* 0x000fc80000000000 */
        /* <DEDUP_REMOVED lines=14> */
.L_x_65:
[----:B0-----:R-:W-:-:S05]  /*2500*/  IMAD.WIDE.U32 R22, R25, 0x4, R16 ;  /* 0x0000000419167825 */ /* 0x001fca00078e0010 */
[----:B------:R-:W2:Y:S01]  /*2510*/  LDG.E.CONSTANT R20, desc[UR6][R22.64] ;  /* 0x0000000616147981 */ /* 0x000ea2000c1e9900 */
[C---:B------:R-:W-:Y:S01]  /*2520*/  IMAD.SHL.U32 R19, R25.reuse, 0x4, RZ ;  /* 0x0000000419137824 */ /* 0x040fe200078e00ff */
[----:B------:R-:W-:-:S04]  /*2530*/  IADD3 R25, PT, PT, R25, 0x1, RZ ;  /* 0x0000000119197810 */ /* 0x000fc80007ffe0ff */
        /* <DEDUP_REMOVED lines=30> */
[----:B------:R-:W-:Y:S01]  /*2720*/  @P3 IMAD.MOV.U32 R19, RZ, RZ, R7 ;  /* 0x000000ffff133224 */ /* 0x000fe200078e0007 */
[C---:B------:R-:W-:Y:S01]  /*2730*/  ISETP.EQ.AND P3, PT, R21.reuse, -0x4, PT ;  /* 0xfffffffc1500780c */ /* 0x040fe20003f62270 */
[--C-:B------:R-:W-:Y:S01]  /*2740*/  @P4 IMAD.MOV.U32 R19, RZ, RZ, R6.reuse ;  /* 0x000000ffff134224 */ /* 0x100fe200078e0006 */
[----:B------:R-:W-:Y:S01]  /*2750*/  @P4 MOV R17, R7 ;  /* 0x0000000700114202 */ /* 0x000fe20000000f00 */
[----:B------:R-:W-:Y:S01]  /*2760*/  @P2 IMAD.MOV.U32 R17, RZ, RZ, R6 ;  /* 0x000000ffff112224 */ /* 0x000fe200078e0006 */
[----:B------:R-:W-:Y:S01]  /*2770*/  ISETP.EQ.AND P4, PT, R21, 0x4, PT ;  /* 0x000000041500780c */ /* 0x000fe20003f82270 */
[--C-:B------:R-:W-:Y:S01]  /*2780*/  @P2 IMAD.MOV.U32 R19, RZ, RZ, R5.reuse ;  /* 0x000000ffff132224 */ /* 0x100fe200078e0005 */
[----:B------:R-:W-:Y:S01]  /*2790*/  @P1 MOV R19, R4 ;  /* 0x0000000400131202 */ /* 0x000fe20000000f00 */
[----:B------:R-:W-:Y:S02]  /*27a0*/  @P1 IMAD.MOV.U32 R17, RZ, RZ, R5 ;  /* 0x000000ffff111224 */ /* 0x000fe400078e0005 */
[----:B------:R-:W-:-:S02]  /*27b0*/  @P0 IMAD.MOV.U32 R17, RZ, RZ, R4 ;  /* 0x000000ffff110224 */ /* 0x000fc400078e0004 */
[--C-:B------:R-:W-:Y:S02]  /*27c0*/  @P0 IMAD.MOV.U32 R19, RZ, RZ, R3.reuse ;  /* 0x000000ffff130224 */ /* 0x100fe400078e0003 */
[----:B------:R-:W-:Y:S01]  /*27d0*/  @P3 IMAD.MOV.U32 R17, RZ, RZ, R3 ;  /* 0x000000ffff113224 */ /* 0x000fe200078e0003 */
[----:B------:R-:W-:Y:S01]  /*27e0*/  @P5 MOV R17, R2 ;  /* 0x0000000200115202 */ /* 0x000fe20000000f00 */
[----:B------:R-:W-:Y:S02]  /*27f0*/  @P3 IMAD.MOV.U32 R19, RZ, RZ, R2 ;  /* 0x000000ffff133224 */ /* 0x000fe400078e0002 */
[--C-:B------:R-:W-:Y:S02]  /*2800*/  @P5 IMAD.MOV.U32 R19, RZ, RZ, R13.reuse ;  /* 0x000000ffff135224 */ /* 0x100fe400078e000d */
[----:B------:R-:W-:Y:S01]  /*2810*/  @P4 IMAD.MOV.U32 R17, RZ, RZ, R13 ;  /* 0x000000ffff114224 */ /* 0x000fe200078e000d */
[----:B------:R-:W-:Y:S06]  /*2820*/  @!P6 BRA `(.L_x_67) ;  /* 0x00000000002ce947 */ /* 0x000fec0003800000 */
[----:B------:R-:W-:Y:S01]  /*2830*/  @P2 IMAD.MOV.U32 R20, RZ, RZ, R7 ;  /* 0x000000ffff142224 */ /* 0x000fe200078e0007 */
[----:B------:R-:W-:Y:S01]  /*2840*/  LOP3.LUT R16, R16, 0x1f, RZ, 0xc0, !PT ;  /* 0x0000001f10107812 */ /* 0x000fe200078ec0ff */
[----:B------:R-:W-:Y:S01]  /*2850*/  @P1 IMAD.MOV.U32 R20, RZ, RZ, R6 ;  /* 0x000000ffff141224 */ /* 0x000fe200078e0006 */
[----:B------:R-:W-:Y:S01]  /*2860*/  @P0 MOV R20, R5 ;  /* 0x0000000500140202 */ /* 0x000fe20000000f00 */
[----:B------:R-:W-:Y:S01]  /*2870*/  @P3 IMAD.MOV.U32 R20, RZ, RZ, R4 ;  /* 0x000000ffff143224 */ /* 0x000fe200078e0004 */
[----:B------:R-:W-:Y:S01]  /*2880*/  ISETP.EQ.AND P0, PT, R21, 0x8, PT ;  /* 0x000000081500780c */ /* 0x000fe20003f02270 */
[----:B------:R-:W-:Y:S01]  /*2890*/  @P5 IMAD.MOV.U32 R20, RZ, RZ, R3 ;  /* 0x000000ffff145224 */ /* 0x000fe200078e0003 */
[----:B------:R-:W-:Y:S01]  /*28a0*/  SHF.L.W.U32.HI R19, R17, R16, R19 ;  /* 0x0000001011137219 */ /* 0x000fe20000010e13 */
[----:B------:R-:W-:-:S10]  /*28b0*/  @P4 IMAD.MOV.U32 R20, RZ, RZ, R2 ;  /* 0x000000ffff144224 */ /* 0x000fd400078e0002 */
[----:B------:R-:W-:-:S05]  /*28c0*/  @P0 IMAD.MOV.U32 R20, RZ, RZ, R13 ;  /* 0x000000ffff140224 */ /* 0x000fca00078e000d */
[----:B------:R-:W-:-:S07]  /*28d0*/  SHF.L.W.U32.HI R17, R20, R16, R17 ;  /* 0x0000001014117219 */ /* 0x000fce0000010e11 */
.L_x_67:
[----:B------:R-:W-:Y:S05]  /*28e0*/  BSYNC.RECONVERGENT B1 ;  /* 0x0000000000017941 */ /* 0x000fea0003800200 */
.L_x_66:
        /* <DEDUP_REMOVED lines=19> */
.L_x_64:
[----:B------:R-:W-:Y:S01]  /*2a20*/  FMUL R16, RZ, R0 ;  /* 0x00000000ff107220 */ /* 0x000fe20000400000 */
[----:B------:R-:W-:-:S07]  /*2a30*/  IMAD.MOV.U32 R22, RZ, RZ, RZ ;  /* 0x000000ffff167224 */ /* 0x000fce00078e00ff */
.L_x_63:
[----:B------:R-:W-:Y:S05]  /*2a40*/  BSYNC.RECONVERGENT B0 ;  /* 0x0000000000007941 */ /* 0x000fea0003800200 */
.L_x_62:
[----:B------:R-:W-:Y:S01]  /*2a50*/  FMUL R0, R8, 3 ;  /* 0x4040000008007820 */ /* 0x000fe20000400000 */
[----:B------:R-:W-:Y:S02]  /*2a60*/  IMAD.MOV.U32 R20, RZ, RZ, 0x37cbac00 ;  /* 0x37cbac00ff147424 */ /* 0x000fe400078e00ff */
[----:B------:R-:W-:Y:S01]  /*2a70*/  FMUL R17, R16, R16 ;  /* 0x0000001010117220 */ /* 0x000fe20000400000 */
[----:B------:R-:W-:Y:S01]  /*2a80*/  LOP3.LUT R13, R22, 0x1, RZ, 0xc0, !PT ;  /* 0x00000001160d7812 */ /* 0x000fe200078ec0ff */
[----:B------:R-:W-:Y:S01]  /*2a90*/  FMUL R23, R0, 0.63661974668502807617 ;  /* 0x3f22f98300177820 */ /* 0x000fe20000400000 */
[----:B------:R-:W-:Y:S01]  /*2aa0*/  LOP3.LUT P1, RZ, R22, 0x2, RZ, 0xc0, !PT ;  /* 0x0000000216ff7812 */ /* 0x000fe2000782c0ff */
[----:B------:R-:W-:Y:S01]  /*2ab0*/  FFMA R19, R17, R20, -0.0013887860113754868507 ;  /* 0xbab607ed11137423 */ /* 0x000fe20000000014 */
[----:B------:R-:W-:Y:S01]  /*2ac0*/  ISETP.NE.U32.AND P0, PT, R13, 0x1, PT ;  /* 0x000000010d00780c */ /* 0x000fe20003f05070 */
[----:B------:R-:W-:Y:S01]  /*2ad0*/  BSSY.RECONVERGENT B0, `(.L_x_68) ;  /* 0x000006f000007945 */ /* 0x000fe20003800200 */
[----:B------:R-:W-:Y:S01]  /*2ae0*/  MOV R13, 0x3d2aaabb ;  /* 0x3d2aaabb000d7802 */ /* 0x000fe20000000f00 */
        /* <DEDUP_REMOVED lines=19> */
[----:B------:R-:W-:Y:S01]  /*2c20*/  IMAD.SHL.U32 R24, R0, 0x100, RZ ;  /* 0x0000010000187824 */ /* 0x000fe200078e00ff */
[----:B------:R-:W-:Y:S01]  /*2c30*/  UMOV UR4, URZ ;  /* 0x000000ff00047c82 */ /* 0x000fe20008000000 */
[----:B------:R-:W-:Y:S02]  /*2c40*/  IMAD.MOV.U32 R23, RZ, RZ, RZ ;  /* 0x000000ffff177224 */ /* 0x000fe400078e00ff */
[----:B------:R-:W-:Y:S01]  /*2c50*/  IMAD.MOV.U32 R25, RZ, RZ, RZ ;  /* 0x000000ffff197224 */ /* 0x000fe200078e00ff */
[----:B------:R-:W-:-:S07]  /*2c60*/  LOP3.LUT R24, R24, 0x80000000, RZ, 0xfc, !PT ;  /* 0x8000000018187812 */ /* 0x000fce00078efcff */
.L_x_71:
[----:B------:R-:W0:Y:S02]  /*2c70*/  LDC.64 R16, c[0x4][RZ] ;  /* 0x01000000ff107b82 */ /* 0x000e240000000a00 */
        /* <DEDUP_REMOVED lines=62> */
.L_x_73:
[----:B------:R-:W-:Y:S05]  /*3060*/  BSYNC.RECONVERGENT B1 ;  /* 0x0000000000017941 */ /* 0x000fea0003800200 */
.L_x_72:
        /* <DEDUP_REMOVED lines=19> */
.L_x_70:
[----:B------:R-:W-:Y:S01]  /*31a0*/  FMUL R16, RZ, R0 ;  /* 0x00000000ff107220 */ /* 0x000fe20000400000 */
[----:B------:R-:W-:-:S07]  /*31b0*/  IMAD.MOV.U32 R23, RZ, RZ, RZ ;  /* 0x000000ffff177224 */ /* 0x000fce00078e00ff */
.L_x_69:
[----:B------:R-:W-:Y:S05]  /*31c0*/  BSYNC.RECONVERGENT B0 ;  /* 0x0000000000007941 */ /* 0x000fea0003800200 */
.L_x_68:
[----:B------:R-:W-:Y:S01]  /*31d0*/  MOV R0, 0x37cbac00 ;  /* 0x37cbac0000007802 */ /* 0x000fe20000000f00 */
        /* <DEDUP_REMOVED lines=32> */
.L_x_75:
[----:B------:R-:W-:Y:S01]  /*33e0*/  FMUL.FTZ R13, |R22|, R17 ;  /* 0x00000011160d7220 */ /* 0x000fe20000410200 */
[----:B------:R-:W-:-:S03]  /*33f0*/  FMUL.FTZ R16, R17, 0.5 ;  /* 0x3f00000011107820 */ /* 0x000fc60000410000 */
[----:B------:R-:W-:-:S04]  /*3400*/  FFMA R0, -R13, R13, |R22| ;  /* 0x0000000d0d007223 */ /* 0x000fc80000000516 */
[----:B------:R-:W-:-:S07]  /*3410*/  FFMA R13, R0, R16, R13 ;  /* 0x00000010000d7223 */ /* 0x000fce000000000d */
.L_x_76:
[----:B------:R-:W-:Y:S05]  /*3420*/  BSYNC.RECONVERGENT B0 ;  /* 0x0000000000007941 */ /* 0x000fea0003800200 */
.L_x_74:
        /* <DEDUP_REMOVED lines=12> */
[----:B------:R-:W-:-:S07]  /*34f0*/  IMAD.MOV.U32 R17, RZ, RZ, R0 ;  /* 0x000000ffff117224 */ /* 0x000fce00078e0000 */
.L_x_78:
[----:B------:R-:W-:Y:S05]  /*3500*/  BSYNC.RECONVERGENT B0 ;  /* 0x0000000000007941 */ /* 0x000fea0003800200 */
.L_x_77:
[----:B------:R-:W-:Y:S01]  /*3510*/  FMUL R0, R9, 4 ;  /* 0x4080000009007820 */ /* 0x000fe20000400000 */
[----:B------:R-:W-:Y:S01]  /*3520*/  BSSY.RECONVERGENT B0, `(.L_x_79) ;  /* 0x0000066000007945 */ /* 0x000fe20003800200 */
[----:B------:R-:W-:Y:S02]  /*3530*/  FADD R18, R18, R17 ;  /* 0x0000001112127221 */ /* 0x000fe40000000000 */
        /* <DEDUP_REMOVED lines=11> */
[----:B------:R-:W-:Y:S01]  /*35f0*/  SHF.L.U32 R19, R0, 0x8, RZ ;  /* 0x0000000800137819 */ /* 0x000fe200000006ff */
[----:B------:R-:W-:Y:S01]  /*3600*/  IMAD.MOV.U32 R13, RZ, RZ, RZ ;  /* 0x000000ffff0d7224 */ /* 0x000fe200078e00ff */
[----:B------:R-:W-:Y:S01]  /*3610*/  UMOV UR4, URZ ;  /* 0x000000ff00047c82 */ /* 0x000fe20008000000 */
[----:B------:R-:W-:Y:S01]  /*3620*/  IMAD.MOV.U32 R25, RZ, RZ, RZ ;  /* 0x000000ffff197224 */ /* 0x000fe200078e00ff */
[----:B------:R-:W-:-:S07]  /*3630*/  LOP3.LUT R27, R19, 0x80000000, RZ, 0xfc, !PT ;  /* 0x80000000131b7812 */ /* 0x000fce00078efcff */
.L_x_82:
        /* <DEDUP_REMOVED lines=62> */
.L_x_84:
[----:B------:R-:W-:Y:S05]  /*3a20*/  BSYNC.RECONVERGENT B1 ;  /* 0x0000000000017941 */ /* 0x000fea0003800200 */
.L_x_83:
        /* <DEDUP_REMOVED lines=17> */
[----:B0-----:R-:W-:Y:S01]  /*3b40*/  FSEL R16, -R20, R20, !P1 ;  /* 0x0000001414107208 */ /* 0x001fe20004800100 */
[----:B------:R-:W-:Y:S06]  /*3b50*/  BRA `(.L_x_80) ;  /* 0x0000000000087947 */ /* 0x000fec0003800000 */
.L_x_81:
[----:B------:R-:W-:Y:S01]  /*3b60*/  FMUL R16, RZ, R0 ;  /* 0x00000000ff107220 */ /* 0x000fe20000400000 */
[----:B------:R-:W-:-:S07]  /*3b70*/  IMAD.MOV.U32 R22, RZ, RZ, RZ ;  /* 0x000000ffff167224 */ /* 0x000fce00078e00ff */
.L_x_80:
[----:B------:R-:W-:Y:S05]  /*3b80*/  BSYNC.RECONVERGENT B0 ;  /* 0x0000000000007941 */ /* 0x000fea0003800200 */
.L_x_79:
[----:B------:R-:W-:Y:S01]  /*3b90*/  FMUL R0, R8, 4 ;  /* 0x4080000008007820 */ /* 0x000fe20000400000 */
[----:B------:R-:W-:Y:S01]  /*3ba0*/  LOP3.LUT R13, R22, 0x1, RZ, 0xc0, !PT ;  /* 0x00000001160d7812 */ /* 0x000fe200078ec0ff */
[----:B------:R-:W-:Y:S02]  /*3bb0*/  IMAD.MOV.U32 R20, RZ, RZ, 0x37cbac00 ;  /* 0x37cbac00ff147424 */ /* 0x000fe400078e00ff */
[----:B------:R-:W-:Y:S01]  /*3bc0*/  FMUL R17, R16, R16 ;  /* 0x0000001010117220 */ /* 0x000fe20000400000 */
[----:B------:R-:W-:Y:S01]  /*3bd0*/  FMUL R23, R0, 0.63661974668502807617 ;  /* 0x3f22f98300177820 */ /* 0x000fe20000400000 */
[----:B------:R-:W-:Y:S01]  /*3be0*/  ISETP.NE.U32.AND P0, PT, R13, 0x1, PT ;  /* 0x000000010d00780c */ /* 0x000fe20003f05070 */
[----:B------:R-:W-:Y:S02]  /*3bf0*/  IMAD.MOV.U32 R13, RZ, RZ, 0x3d2aaabb ;  /* 0x3d2aaabbff0d7424 */ /* 0x000fe400078e00ff */
[----:B------:R-:W-:Y:S01]  /*3c00*/  FFMA R19, R17, R20, -0.0013887860113754868507 ;  /* 0xbab607ed11137423 */ /* 0x000fe20000000014 */
[----:B------:R-:W-:Y:S01]  /*3c10*/  LOP3.LUT P1, RZ, R22, 0x2, RZ, 0xc0, !PT ;  /* 0x0000000216ff7812 */ /* 0x000fe2000782c0ff */
[----:B------:R-:W-:Y:S01]  /*3c20*/  BSSY.RECONVERGENT B0, `(.L_x_85) ;  /* 0x000006e000007945 */ /* 0x000fe20003800200 */
[----:B------:R-:W0:Y:S01]  /*3c30*/  F2I.NTZ R23, R23 ;  /* 0x0000001700177305 */ /* 0x000e220000203100 */
[----:B------:R-:W-:-:S02]  /*3c40*/  FSEL R24, R13, 0.0083327032625675201416, !P0 ;  /* 0x3c0885e40d187808 */ /* 0x000fc40004000000 */
[----:B------:R-:W-:Y:S02]  /*3c50*/  FSEL R20, R19, -0.00019574658654164522886, !P0 ;  /* 0xb94d415313147808 */ /* 0x000fe40004000000 */
[----:B------:R-:W-:Y:S02]  /*3c60*/  MOV R19, 0x3effffff ;  /* 0x3effffff00137802 */ /* 0x000fe40000000f00 */
[----:B------:R-:W-:Y:S01]  /*3c70*/  FSEL R22, R16, 1, P0 ;  /* 0x3f80000010167808 */ /* 0x000fe20000000000 */
        /* <DEDUP_REMOVED lines=19> */
.L_x_88:
[----:B------:R-:W0:Y:S02]  /*3db0*/  LDC.64 R16, c[0x4][RZ] ;  /* 0x01000000ff107b82 */ /* 0x000e240000000a00 */
        /* <DEDUP_REMOVED lines=62> */
.L_x_90:
[----:B------:R-:W-:Y:S05]  /*41a0*/  BSYNC.RECONVERGENT B1 ;  /* 0x0000000000017941 */ /* 0x000fea0003800200 */
.L_x_89:
        /* <DEDUP_REMOVED lines=19> */
.L_x_87:
[----:B------:R-:W-:Y:S01]  /*42e0*/  FMUL R16, RZ, R0 ;  /* 0x00000000ff107220 */ /* 0x000fe20000400000 */
[----:B------:R-:W-:-:S07]  /*42f0*/  IMAD.MOV.U32 R23, RZ, RZ, RZ ;  /* 0x000000ffff177224 */ /* 0x000fce00078e00ff */
.L_x_86:
[----:B------:R-:W-:Y:S05]  /*4300*/  BSYNC.RECONVERGENT B0 ;  /* 0x0000000000007941 */ /* 0x000fea0003800200 */
.L_x_85:
[----:B------:R-:W-:Y:S02]  /*4310*/  IMAD.MOV.U32 R0, RZ, RZ, 0x37cbac00 ;  /* 0x37cbac00ff007424 */ /* 0x000fe400078e00ff */
[----:B------:R-:W-:Y:S01]  /*4320*/  FMUL R17, R16, R16 ;  /* 0x0000001010117220 */ /* 0x000fe20000400000 */
[C---:B------:R-:W-:Y:S01]  /*4330*/  LOP3.LUT R20, R23.reuse, 0x1, RZ, 0xc0, !PT ;  /* 0x0000000117147812 */ /* 0x040fe200078ec0ff */
[----:B------:R-:W-:Y:S01]  /*4340*/  BSSY.RECONVERGENT B0, `(.L_x_91) ;  /* 0x0000022000007945 */ /* 0x000fe20003800200 */
[----:B------:R-:W-:Y:S01]  /*4350*/  IADD3 R23, PT, PT, R23, 0x1, RZ ;  /* 0x0000000117177810 */ /* 0x000fe20007ffe0ff */
        /* <DEDUP_REMOVED lines=28> */
.L_x_92:
[----:B------:R-:W-:Y:S01]  /*4520*/  FMUL.FTZ R13, |R22|, R17 ;  /* 0x00000011160d7220 */ /* 0x000fe20000410200 */
[----:B------:R-:W-:-:S03]  /*4530*/  FMUL.FTZ R16, R17, 0.5 ;  /* 0x3f00000011107820 */ /* 0x000fc60000410000 */
[----:B------:R-:W-:-:S04]  /*4540*/  FFMA R0, -R13, R13, |R22| ;  /* 0x0000000d0d007223 */ /* 0x000fc80000000516 */
[----:B------:R-:W-:-:S07]  /*4550*/  FFMA R13, R0, R16, R13 ;  /* 0x00000010000d7223 */ /* 0x000fce000000000d */
.L_x_93:
[----:B------:R-:W-:Y:S05]  /*4560*/  BSYNC.RECONVERGENT B0 ;  /* 0x0000000000007941 */ /* 0x000fea0003800200 */
.L_x_91:
        /* <DEDUP_REMOVED lines=13> */
.L_x_95:
[----:B------:R-:W-:Y:S05]  /*4640*/  BSYNC.RECONVERGENT B0 ;  /* 0x0000000000007941 */ /* 0x000fea0003800200 */
.L_x_94:
        /* <DEDUP_REMOVED lines=15> */
[----:B------:R-:W-:Y:S01]  /*4740*/  MOV R13, RZ ;  /* 0x000000ff000d7202 */ /* 0x000fe20000000f00 */
[----:B------:R-:W-:Y:S01]  /*4750*/  IMAD.MOV.U32 R25, RZ, RZ, RZ ;  /* 0x000000ffff197224 */ /* 0x000fe200078e00ff */
[----:B------:R-:W-:Y:S02]  /*4760*/  UMOV UR4, URZ ;  /* 0x000000ff00047c82 */ /* 0x000fe40008000000 */
[----:B------:R-:W-:-:S07]  /*4770*/  LOP3.LUT R27, R19, 0x80000000, RZ, 0xfc, !PT ;  /* 0x80000000131b7812 */ /* 0x000fce00078efcff */
.L_x_99:
        /* <DEDUP_REMOVED lines=62> */
.L_x_101:
[----:B------:R-:W-:Y:S05]  /*4b60*/  BSYNC.RECONVERGENT B1 ;  /* 0x0000000000017941 */ /* 0x000fea0003800200 */
.L_x_100:
[C-C-:B------:R-:W-:Y:S01]  /*4b70*/  SHF.L.W.U32.HI R22, R17.reuse, 0x2, R19.reuse ;  /* 0x0000000211167819 */ /* 0x140fe20000010e13 */
[----:B------:R-:W-:Y:S01]  /*4b80*/  IMAD.SHL.U32 R17, R17, 0x4, RZ ;  /* 0x0000000411117824 */ /* 0x000fe200078e00ff */
[----:B------:R-:W-:Y:S01]  /*4b90*/  UMOV UR4, 0x54442d19 ;  /* 0x54442d1900047882 */ /* 0x000fe20000000000 */
[----:B------:R-:W-:Y:S01]  /*4ba0*/  UMOV UR5, 0x3bf921fb ;  /* 0x3bf921fb00057882 */ /* 0x000fe20000000000 */
[----:B------:R-:W-:Y:S02]  /*4bb0*/  SHF.R.S32.HI R13, RZ, 0x1f, R22 ;  /* 0x0000001fff0d7819 */ /* 0x000fe40000011416 */
[----:B------:R-:W-:Y:S02]  /*4bc0*/  SHF.R.U32.HI R19, RZ, 0x1e, R19 ;  /* 0x0000001eff137819 */ /* 0x000fe40000011613 */
[C---:B------:R-:W-:Y:S02]  /*4bd0*/  LOP3.LUT R16, R13.reuse, R17, RZ, 0x3c, !PT ;  /* 0x000000110d107212 */ /* 0x040fe400078e3cff */
[----:B------:R-:W-:-:S02]  /*4be0*/  LOP3.LUT R17, R13, R22, RZ, 0x3c, !PT ;  /* 0x000000160d117212 */ /* 0x000fc400078e3cff */
[----:B------:R-:W-:Y:S02]  /*4bf0*/  ISETP.GE.AND P0, PT, R0, RZ, PT ;  /* 0x000000ff0000720c */ /* 0x000fe40003f06270 */
        /* <DEDUP_REMOVED lines=8> */
[----:B0-----:R-:W-:Y:S01]  /*4c80*/  FSEL R16, -R20, R20, !P1 ;  /* 0x0000001414107208 */ /* 0x001fe20004800100 */
[----:B------:R-:W-:Y:S06]  /*4c90*/  BRA `(.L_x_97) ;  /* 0x0000000000087947 */ /* 0x000fec0003800000 */
.L_x_98:
[----:B------:R-:W-:Y:S01]  /*4ca0*/  FMUL R16, RZ, R0 ;  /* 0x00000000ff107220 */ /* 0x000fe20000400000 */
[----:B------:R-:W-:-:S07]  /*4cb0*/  IMAD.MOV.U32 R22, RZ, RZ, RZ ;  /* 0x000000ffff167224 */ /* 0x000fce00078e00ff */
.L_x_97:
[----:B------:R-:W-:Y:S05]  /*4cc0*/  BSYNC.RECONVERGENT B0 ;  /* 0x0000000000007941 */ /* 0x000fea0003800200 */
.L_x_96:
        /* <DEDUP_REMOVED lines=12> */
[----:B------:R-:W-:Y:S01]  /*4d90*/  FSEL R20, R19, -0.00019574658654164522886, !P0 ;  /* 0xb94d415313147808 */ /* 0x000fe20004000000 */
[----:B------:R-:W-:Y:S01]  /*4da0*/  IMAD.MOV.U32 R19, RZ, RZ, 0x3effffff ;  /* 0x3effffffff137424 */ /* 0x000fe200078e00ff */
        /* <DEDUP_REMOVED lines=15> */
[----:B------:R-:W-:Y:S01]  /*4ea0*/  SHF.L.U32 R24, R0, 0x8, RZ ;  /* 0x0000000800187819 */ /* 0x000fe200000006ff */
[----:B------:R-:W-:Y:S01]  /*4eb0*/  IMAD.MOV.U32 R23, RZ, RZ, RZ ;  /* 0x000000ffff177224 */ /* 0x000fe200078e00ff */
[----:B------:R-:W-:Y:S01]  /*4ec0*/  UMOV UR4, URZ ;  /* 0x000000ff00047c82 */ /* 0x000fe20008000000 */
[----:B------:R-:W-:Y:S01]  /*4ed0*/  IMAD.MOV.U32 R25, RZ, RZ, RZ ;  /* 0x000000ffff197224 */ /* 0x000fe200078e00ff */
[----:B------:R-:W-:-:S07]  /*4ee0*/  LOP3.LUT R24, R24, 0x80000000, RZ, 0xfc, !PT ;  /* 0x8000000018187812 */ /* 0x000fce00078efcff */
.L_x_105:
        /* <DEDUP_REMOVED lines=63> */
.L_x_107:
[----:B------:R-:W-:Y:S05]  /*52e0*/  BSYNC.RECONVERGENT B1 ;  /* 0x0000000000017941 */ /* 0x000fea0003800200 */
.L_x_106:
        /* <DEDUP_REMOVED lines=19> */
.L_x_104:
[----:B------:R-:W-:Y:S01]  /*5420*/  FMUL R16, RZ, R0 ;  /* 0x00000000ff107220 */ /* 0x000fe20000400000 */
[----:B------:R-:W-:-:S07]  /*5430*/  IMAD.MOV.U32 R23, RZ, RZ, RZ ;  /* 0x000000ffff177224 */ /* 0x000fce00078e00ff */
.L_x_103:
[----:B------:R-:W-:Y:S05]  /*5440*/  BSYNC.RECONVERGENT B0 ;  /* 0x0000000000007941 */ /* 0x000fea0003800200 */
.L_x_102:
        /* <DEDUP_REMOVED lines=31> */
[----:B------:R-:W-:Y:S05]  /*5640*/  CALL.REL.NOINC `($__internal_2_$__cuda_sm20_sqrt_rn_f32_slowpath) ;  /* 0x0000005800007944 */ /* 0x000fea0003c00000 */
[----:B------:R-:W-:Y:S05]  /*5650*/  BRA `(.L_x_110) ;  /* 0x0000000000107947 */ /* 0x000fea0003800000 */
.L_x_109:
[----:B------:R-:W-:Y:S01]  /*5660*/  FMUL.FTZ R13, |R22|, R17 ;  /* 0x00000011160d7220 */ /* 0x000fe20000410200 */
[----:B------:R-:W-:-:S03]  /*5670*/  FMUL.FTZ R16, R17, 0.5 ;  /* 0x3f00000011107820 */ /* 0x000fc60000410000 */
[----:B------:R-:W-:-:S04]  /*5680*/  FFMA R0, -R13, R13, |R22| ;  /* 0x0000000d0d007223 */ /* 0x000fc80000000516 */
[----:B------:R-:W-:-:S07]  /*5690*/  FFMA R13, R0, R16, R13 ;  /* 0x00000010000d7223 */ /* 0x000fce000000000d */
.L_x_110:
[----:B------:R-:W-:Y:S05]  /*56a0*/  BSYNC.RECONVERGENT B0 ;  /* 0x0000000000007941 */ /* 0x000fea0003800200 */
.L_x_108:
        /* <DEDUP_REMOVED lines=13> */
.L_x_112:
[----:B------:R-:W-:Y:S05]  /*5780*/  BSYNC.RECONVERGENT B0 ;  /* 0x0000000000007941 */ /* 0x000fea0003800200 */
.L_x_111:
        /* <DEDUP_REMOVED lines=19> */
.L_x_116:
        /* <DEDUP_REMOVED lines=62> */
.L_x_118:
[----:B------:R-:W-:Y:S05]  /*5ca0*/  BSYNC.RECONVERGENT B1 ;  /* 0x0000000000017941 */ /* 0x000fea0003800200 */
.L_x_117:
        /* <DEDUP_REMOVED lines=19> */
.L_x_115:
[----:B------:R-:W-:Y:S01]  /*5de0*/  FMUL R16, RZ, R0 ;  /* 0x00000000ff107220 */ /* 0x000fe20000400000 */
[----:B------:R-:W-:-:S07]  /*5df0*/  MOV R22, RZ ;  /* 0x000000ff00167202 */ /* 0x000fce0000000f00 */
.L_x_114:
[----:B------:R-:W-:Y:S05]  /*5e00*/  BSYNC.RECONVERGENT B0 ;  /* 0x0000000000007941 */ /* 0x000fea0003800200 */
.L_x_113:
        /* <DEDUP_REMOVED lines=34> */
.L_x_122:
        /* <DEDUP_REMOVED lines=63> */
.L_x_124:
[----:B------:R-:W-:Y:S05]  /*6420*/  BSYNC.RECONVERGENT B1 ;  /* 0x0000000000017941 */ /* 0x000fea0003800200 */
.L_x_123:
        /* <DEDUP_REMOVED lines=19> */
.L_x_121:
[----:B------:R-:W-:Y:S01]  /*6560*/  FMUL R16, RZ, R0 ;  /* 0x00000000ff107220 */ /* 0x000fe20000400000 */
[----:B------:R-:W-:-:S07]  /*6570*/  IMAD.MOV.U32 R23, RZ, RZ, RZ ;  /* 0x000000ffff177224 */ /* 0x000fce00078e00ff */
.L_x_120:
[----:B------:R-:W-:Y:S05]  /*6580*/  BSYNC.RECONVERGENT B0 ;  /* 0x0000000000007941 */ /* 0x000fea0003800200 */
.L_x_119:
        /* <DEDUP_REMOVED lines=33> */
.L_x_126:
[----:B------:R-:W-:Y:S01]  /*67a0*/  FMUL.FTZ R13, |R22|, R17 ;  /* 0x00000011160d7220 */ /* 0x000fe20000410200 */
[----:B------:R-:W-:-:S03]  /*67b0*/  FMUL.FTZ R16, R17, 0.5 ;  /* 0x3f00000011107820 */ /* 0x000fc60000410000 */
[----:B------:R-:W-:-:S04]  /*67c0*/  FFMA R0, -R13, R13, |R22| ;  /* 0x0000000d0d007223 */ /* 0x000fc80000000516 */
[----:B------:R-:W-:-:S07]  /*67d0*/  FFMA R13, R0, R16, R13 ;  /* 0x00000010000d7223 */ /* 0x000fce000000000d */
.L_x_127:
[----:B------:R-:W-:Y:S05]  /*67e0*/  BSYNC.RECONVERGENT B0 ;  /* 0x0000000000007941 */ /* 0x000fea0003800200 */
.L_x_125:
        /* <DEDUP_REMOVED lines=9> */
[----:B------:R-:W-:Y:S02]  /*6880*/  MOV R0, R13 ;  /* 0x0000000d00007202 */ /* 0x000fe40000000f00 */
[----:B------:R-:W-:-:S07]  /*6890*/  MOV R16, 0x68b0 ;  /* 0x000068b000107802 */ /* 0x000fce0000000f00 */
[----:B------:R-:W-:Y:S05]  /*68a0*/  CALL.REL.NOINC `($__internal_3_$__cuda_sm3x_div_rn_noftz_f32_slowpath) ;  /* 0x0000004400c07944 */ /* 0x000fea0003c00000 */
[----:B------:R-:W-:-:S07]  /*68b0*/  IMAD.MOV.U32 R17, RZ, RZ, R0 ;  /* 0x000000ffff117224 */ /* 0x000fce00078e0000 */
.L_x_129:
[----:B------:R-:W-:Y:S05]  /*68c0*/  BSYNC.RECONVERGENT B0 ;  /* 0x0000000000007941 */ /* 0x000fea0003800200 */
.L_x_128:
        /* <DEDUP_REMOVED lines=19> */
.L_x_133:
        /* <DEDUP_REMOVED lines=62> */
.L_x_135:
[----:B------:R-:W-:Y:S05]  /*6de0*/  BSYNC.RECONVERGENT B1 ;  /* 0x0000000000017941 */ /* 0x000fea0003800200 */
.L_x_134:
        /* <DEDUP_REMOVED lines=19> */
.L_x_132:
[----:B------:R-:W-:Y:S01]  /*6f20*/  FMUL R16, RZ, R0 ;  /* 0x00000000ff107220 */ /* 0x000fe20000400000 */
[----:B------:R-:W-:-:S07]  /*6f30*/  IMAD.MOV.U32 R22, RZ, RZ, RZ ;  /* 0x000000ffff167224 */ /* 0x000fce00078e00ff */
.L_x_131:
[----:B------:R-:W-:Y:S05]  /*6f40*/  BSYNC.RECONVERGENT B0 ;  /* 0x0000000000007941 */ /* 0x000fea0003800200 */
.L_x_130:
[----:B------:R-:W-:Y:S01]  /*6f50*/  FMUL R0, R8, 7 ;  /* 0x40e0000008007820 */ /* 0x000fe20000400000 */
        /* <DEDUP_REMOVED lines=33> */
.L_x_139:
        /* <DEDUP_REMOVED lines=63> */
.L_x_141:
[----:B------:R-:W-:Y:S05]  /*7560*/  BSYNC.RECONVERGENT B1 ;  /* 0x0000000000017941 */ /* 0x000fea0003800200 */
.L_x_140:
        /* <DEDUP_REMOVED lines=19> */
.L_x_138:
[----:B------:R-:W-:Y:S01]  /*76a0*/  FMUL R16, RZ, R0 ;  /* 0x00000000ff107220 */ /* 0x000fe20000400000 */
[----:B------:R-:W-:-:S07]  /*76b0*/  MOV R23, RZ ;  /* 0x000000ff00177202 */ /* 0x000fce0000000f00 */
.L_x_137:
[----:B------:R-:W-:Y:S05]  /*76c0*/  BSYNC.RECONVERGENT B0 ;  /* 0x0000000000007941 */ /* 0x000fea0003800200 */
.L_x_136:
        /* <DEDUP_REMOVED lines=33> */
.L_x_143:
[----:B------:R-:W-:Y:S01]  /*78e0*/  FMUL.FTZ R13, |R22|, R17 ;  /* 0x00000011160d7220 */ /* 0x000fe20000410200 */
[----:B------:R-:W-:-:S03]  /*78f0*/  FMUL.FTZ R16, R17, 0.5 ;  /* 0x3f00000011107820 */ /* 0x000fc60000410000 */
[----:B------:R-:W-:-:S04]  /*7900*/  FFMA R0, -R13, R13, |R22| ;  /* 0x0000000d0d007223 */ /* 0x000fc80000000516 */
[----:B------:R-:W-:-:S07]  /*7910*/  FFMA R13, R0, R16, R13 ;  /* 0x00000010000d7223 */ /* 0x000fce000000000d */
.L_x_144:
[----:B------:R-:W-:Y:S05]  /*7920*/  BSYNC.RECONVERGENT B0 ;  /* 0x0000000000007941 */ /* 0x000fea0003800200 */
.L_x_142:
        /* <DEDUP_REMOVED lines=13> */
.L_x_146:
[----:B------:R-:W-:Y:S05]  /*7a00*/  BSYNC.RECONVERGENT B0 ;  /* 0x0000000000007941 */ /* 0x000fea0003800200 */
.L_x_145:
        /* <DEDUP_REMOVED lines=19> */
.L_x_150:
        /* <DEDUP_REMOVED lines=62> */
.L_x_152:
[----:B------:R-:W-:Y:S05]  /*7f20*/  BSYNC.RECONVERGENT B1 ;  /* 0x0000000000017941 */ /* 0x000fea0003800200 */
.L_x_151:
        /* <DEDUP_REMOVED lines=19> */
.L_x_149:
[----:B------:R-:W-:Y:S01]  /*8060*/  FMUL R16, RZ, R0 ;  /* 0x00000000ff107220 */ /* 0x000fe20000400000 */
[----:B------:R-:W-:-:S07]  /*8070*/  IMAD.MOV.U32 R22, RZ, RZ, RZ ;  /* 0x000000ffff167224 */ /* 0x000fce00078e00ff */
.L_x_148:
[----:B------:R-:W-:Y:S05]  /*8080*/  BSYNC.RECONVERGENT B0 ;  /* 0x0000000000007941 */ /* 0x000fea0003800200 */
.L_x_147:
        /* <DEDUP_REMOVED lines=34> */
.L_x_156:
        /* <DEDUP_REMOVED lines=63> */
.L_x_158:
[----:B------:R-:W-:Y:S05]  /*86a0*/  BSYNC.RECONVERGENT B1 ;  /* 0x0000000000017941 */ /* 0x000fea0003800200 */
.L_x_157:
        /* <DEDUP_REMOVED lines=19> */
.L_x_155:
[----:B------:R-:W-:Y:S01]  /*87e0*/  FMUL R16, RZ, R0 ;  /* 0x00000000ff107220 */ /* 0x000fe20000400000 */
[----:B------:R-:W-:-:S07]  /*87f0*/  IMAD.MOV.U32 R23, RZ, RZ, RZ ;  /* 0x000000ffff177224 */ /* 0x000fce00078e00ff */
.L_x_154:
[----:B------:R-:W-:Y:S05]  /*8800*/  BSYNC.RECONVERGENT B0 ;  /* 0x0000000000007941 */ /* 0x000fea0003800200 */
.L_x_153:
        /* <DEDUP_REMOVED lines=33> */
.L_x_160:
[----:B------:R-:W-:Y:S01]  /*8a20*/  FMUL.FTZ R13, |R22|, R17 ;  /* 0x00000011160d7220 */ /* 0x000fe20000410200 */
[----:B------:R-:W-:-:S03]  /*8a30*/  FMUL.FTZ R16, R17, 0.5 ;  /* 0x3f00000011107820 */ /* 0x000fc60000410000 */
[----:B------:R-:W-:-:S04]  /*8a40*/  FFMA R0, -R13, R13, |R22| ;  /* 0x0000000d0d007223 */ /* 0x000fc80000000516 */
[----:B------:R-:W-:-:S07]  /*8a50*/  FFMA R13, R0, R16, R13 ;  /* 0x00000010000d7223 */ /* 0x000fce000000000d */
.L_x_161:
[----:B------:R-:W-:Y:S05]  /*8a60*/  BSYNC.RECONVERGENT B0 ;  /* 0x0000000000007941 */ /* 0x000fea0003800200 */
.L_x_159:
        /* <DEDUP_REMOVED lines=13> */
.L_x_163:
[----:B------:R-:W-:Y:S05]  /*8b40*/  BSYNC.RECONVERGENT B0 ;  /* 0x0000000000007941 */ /* 0x000fea0003800200 */
.L_x_162:
        /* <DEDUP_REMOVED lines=19> */
.L_x_167:
        /* <DEDUP_REMOVED lines=62> */
.L_x_169:
[----:B------:R-:W-:Y:S05]  /*9060*/  BSYNC.RECONVERGENT B1 ;  /* 0x0000000000017941 */ /* 0x000fea0003800200 */
.L_x_168:
        /* <DEDUP_REMOVED lines=19> */
.L_x_166:
[----:B------:R-:W-:Y:S01]  /*91a0*/  FMUL R16, RZ, R0 ;  /* 0x00000000ff107220 */ /* 0x000fe20000400000 */
[----:B------:R-:W-:-:S07]  /*91b0*/  IMAD.MOV.U32 R22, RZ, RZ, RZ ;  /* 0x000000ffff167224 */ /* 0x000fce00078e00ff */
.L_x_165:
[----:B------:R-:W-:Y:S05]  /*91c0*/  BSYNC.RECONVERGENT B0 ;  /* 0x0000000000007941 */ /* 0x000fea0003800200 */
.L_x_164:
        /* <DEDUP_REMOVED lines=34> */
.L_x_173:
        /* <DEDUP_REMOVED lines=63> */
.L_x_175:
[----:B------:R-:W-:Y:S05]  /*97e0*/  BSYNC.RECONVERGENT B1 ;  /* 0x0000000000017941 */ /* 0x000fea0003800200 */
.L_x_174:
        /* <DEDUP_REMOVED lines=19> */
.L_x_172:
[----:B------:R-:W-:Y:S01]  /*9920*/  FMUL R16, RZ, R0 ;  /* 0x00000000ff107220 */ /* 0x000fe20000400000 */
[----:B------:R-:W-:-:S07]  /*9930*/  IMAD.MOV.U32 R23, RZ, RZ, RZ ;  /* 0x000000ffff177224 */ /* 0x000fce00078e00ff */
.L_x_171:
[----:B------:R-:W-:Y:S05]  /*9940*/  BSYNC.RECONVERGENT B0 ;  /* 0x0000000000007941 */ /* 0x000fea0003800200 */
.L_x_170:
        /* <DEDUP_REMOVED lines=33> */
.L_x_177:
[----:B------:R-:W-:Y:S01]  /*9b60*/  FMUL.FTZ R13, |R22|, R17 ;  /* 0x00000011160d7220 */ /* 0x000fe20000410200 */
[----:B------:R-:W-:-:S03]  /*9b70*/  FMUL.FTZ R16, R17, 0.5 ;  /* 0x3f00000011107820 */ /* 0x000fc60000410000 */
[----:B------:R-:W-:-:S04]  /*9b80*/  FFMA R0, -R13, R13, |R22| ;  /* 0x0000000d0d007223 */ /* 0x000fc80000000516 */
[----:B------:R-:W-:-:S07]  /*9b90*/  FFMA R13, R0, R16, R13 ;  /* 0x00000010000d7223 */ /* 0x000fce000000000d */
.L_x_178:
[----:B------:R-:W-:Y:S05]  /*9ba0*/  BSYNC.RECONVERGENT B0 ;  /* 0x0000000000007941 */ /* 0x000fea0003800200 */
.L_x_176:
        /* <DEDUP_REMOVED lines=13> */
.L_x_180:
[----:B------:R-:W-:Y:S05]  /*9c80*/  BSYNC.RECONVERGENT B0 ;  /* 0x0000000000007941 */ /* 0x000fea0003800200 */
.L_x_179:
        /* <DEDUP_REMOVED lines=19> */
.L_x_184:
        /* <DEDUP_REMOVED lines=62> */
.L_x_186:
[----:B------:R-:W-:Y:S05]  /*a1a0*/  BSYNC.RECONVERGENT B1 ;  /* 0x0000000000017941 */ /* 0x000fea0003800200 */
.L_x_185:
        /* <DEDUP_REMOVED lines=19> */
.L_x_183:
[----:B------:R-:W-:Y:S01]  /*a2e0*/  FMUL R16, RZ, R9 ;  /* 0x00000009ff107220 */ /* 0x000fe20000400000 */
[----:B------:R-:W-:-:S07]  /*a2f0*/  IMAD.MOV.U32 R0, RZ, RZ, RZ ;  /* 0x000000ffff007224 */ /* 0x000fce00078e00ff */
.L_x_182:
[----:B------:R-:W-:Y:S05]  /*a300*/  BSYNC.RECONVERGENT B0 ;  /* 0x0000000000007941 */ /* 0x000fea0003800200 */
.L_x_181:
[----:B------:R-:W-:Y:S01]  /*a310*/  FMUL R23, R8, 10 ;  /* 0x4120000008177820 */ /* 0x000fe20000400000 */
        /* <DEDUP_REMOVED lines=34> */
.L_x_190:
        /* <DEDUP_REMOVED lines=40> */
[----:B------:R-:W-:Y:S01]  /*a7c0*/  @P2 IMAD.MOV.U32 R20, RZ, RZ, R5 ;  /* 0x000000ffff142224 */ /* 0x000fe200078e0005 */
[----:B------:R-:W-:Y:S01]  /*a7d0*/  @P1 MOV R9, R5 ;  /* 0x0000000500091202 */ /* 0x000fe20000000f00 */
[--C-:B------:R-:W-:Y:S02]  /*a7e0*/  @P1 IMAD.MOV.U32 R20, RZ, RZ, R4.reuse ;  /* 0x000000ffff141224 */ /* 0x100fe400078e0004 */
[----:B------:R-:W-:-:S02]  /*a7f0*/  @P0 IMAD.MOV.U32 R9, RZ, RZ, R4 ;  /* 0x000000ffff090224 */ /* 0x000fc400078e0004 */
[----:B------:R-:W-:Y:S02]  /*a800*/  @P0 IMAD.MOV.U32 R20, RZ, RZ, R3 ;  /* 0x000000ffff140224 */ /* 0x000fe400078e0003 */
[----:B------:R-:W-:Y:S01]  /*a810*/  @P3 MOV R9, R3 ;  /* 0x0000000300093202 */ /* 0x000fe20000000f00 */
        /* <DEDUP_REMOVED lines=16> */
.L_x_192:
[----:B------:R-:W-:Y:S05]  /*a920*/  BSYNC.RECONVERGENT B1 ;  /* 0x0000000000017941 */ /* 0x000fea0003800200 */
.L_x_191:
        /* <DEDUP_REMOVED lines=19> */
.L_x_189:
[----:B------:R-:W-:Y:S01]  /*aa60*/  FMUL R8, RZ, R23 ;  /* 0x00000017ff087220 */ /* 0x000fe20000400000 */
[----:B------:R-:W-:-:S07]  /*aa70*/  IMAD.MOV.U32 R20, RZ, RZ, RZ ;  /* 0x000000ffff147224 */ /* 0x000fce00078e00ff */
.L_x_188:
[----:B------:R-:W-:Y:S05]  /*aa80*/  BSYNC.RECONVERGENT B0 ;  /* 0x0000000000007941 */ /* 0x000fea0003800200 */
.L_x_187:
[----:B------:R-:W-:Y:S01]  /*aa90*/  FMUL R9, R8, R8 ;  /* 0x0000000808097220 */ /* 0x000fe20000400000 */
[C---:B------:R-:W-:Y:S01]  /*aaa0*/  LOP3.LUT R16, R20.reuse, 0x1, RZ, 0xc0, !PT ;  /* 0x0000000114107812 */ /* 0x040fe200078ec0ff */
[----:B------:R-:W-:Y:S01]  /*aab0*/  BSSY.RECONVERGENT B0, `(.L_x_193) ;  /* 0x0000024000007945 */ /* 0x000fe20003800200 */
[----:B------:R-:W-:Y:S01]  /*aac0*/  IADD3 R20, PT, PT, R20, 0x1, RZ ;  /* 0x0000000114147810 */ /* 0x000fe20007ffe0ff */
        /* <DEDUP_REMOVED lines=28> */
[----:B------:R-:W-:Y:S01]  /*ac90*/  IMAD.MOV.U32 R9, RZ, RZ, R13 ;  /* 0x000000ffff097224 */ /* 0x000fe200078e000d */
[----:B------:R-:W-:Y:S06]  /*aca0*/  BRA `(.L_x_195) ;  /* 0x0000000000107947 */ /* 0x000fec0003800000 */
.L_x_194:
[----:B------:R-:W-:Y:S01]  /*acb0*/  FMUL.FTZ R9, |R16|, R13 ;  /* 0x0000000d10097220 */ /* 0x000fe20000410200 */
[----:B------:R-:W-:-:S03]  /*acc0*/  FMUL.FTZ R8, R13, 0.5 ;  /* 0x3f0000000d087820 */ /* 0x000fc60000410000 */
[----:B------:R-:W-:-:S04]  /*acd0*/  FFMA R0, -R9, R9, |R16| ;  /* 0x0000000909007223 */ /* 0x000fc80000000510 */
[----:B------:R-:W-:-:S07]  /*ace0*/  FFMA R9, R0, R8, R9 ;  /* 0x0000000800097223 */ /* 0x000fce0000000009 */
.L_x_195:
[----:B------:R-:W-:Y:S05]  /*acf0*/  BSYNC.RECONVERGENT B0 ;  /* 0x0000000000007941 */ /* 0x000fea0003800200 */
.L_x_193:
        /* <DEDUP_REMOVED lines=13> */
.L_x_197:
[----:B------:R-:W-:Y:S05]  /*add0*/  BSYNC.RECONVERGENT B0 ;  /* 0x0000000000007941 */ /* 0x000fea0003800200 */
.L_x_196:
[----:B------:R-:W0:Y:S01]  /*ade0*/  LDCU UR4, c[0x0][0x388] ;  /* 0x00007100ff0477ac */ /* 0x000e220008000800 */
[----:B------:R-:W-:Y:S01]  /*adf0*/  FADD R13, R18, R13 ;  /* 0x0000000d120d7221 */ /* 0x000fe20000000000 */
[----:B------:R-:W-:-:S04]  /*ae00*/  IMAD.IADD R12, R11, 0x1, R12 ;  /* 0x000000010b0c7824 */ /* 0x000fc800078e020c */
[----:B------:R2:W-:Y:S01]  /*ae10*/  STG.E desc[UR6][R14.64], R13 ;  /* 0x0000000d0e007986 */ /* 0x0005e2000c101906 */
[----:B0-----:R-:W-:-:S13]  /*ae20*/  ISETP.GE.AND P0, PT, R12, UR4, PT ;  /* 0x000000040c007c0c */ /* 0x001fda000bf06270 */
[----:B--2---:R-:W-:Y:S05]  /*ae30*/  @!P0 BRA `(.L_x_198) ;  /* 0xffffff5000b48947 */ /* 0x004fea000383ffff */
[----:B------:R-:W-:Y:S05]  /*ae40*/  EXIT ;  /* 0x000000000000794d */ /* 0x000fea0003800000 */
        .weak           $__internal_2_$__cuda_sm20_sqrt_rn_f32_slowpath
        .type           $__internal_2_$__cuda_sm20_sqrt_rn_f32_slowpath,@function
        .size           $__internal_2_$__cuda_sm20_sqrt_rn_f32_slowpath,($__internal_3_$__cuda_sm3x_div_rn_noftz_f32_slowpath - $__internal_2_$__cuda_sm20_sqrt_rn_f32_slowpath)
$__internal_2_$__cuda_sm20_sqrt_rn_f32_slowpath:
[----:B------:R-:W-:-:S13]  /*ae50*/  LOP3.LUT P0, RZ, R0, 0x7fffffff, RZ, 0xc0, !PT ;  /* 0x7fffffff00ff7812 */ /* 0x000fda000780c0ff */
[----:B------:R-:W-:Y:S01]  /*ae60*/  @!P0 IMAD.MOV.U32 R17, RZ, RZ, R0 ;  /* 0x000000ffff118224 */ /* 0x000fe200078e0000 */
[----:B------:R-:W-:Y:S06]  /*ae70*/  @!P0 BRA `(.L_x_199) ;  /* 0x0000000000408947 */ /* 0x000fec0003800000 */
[----:B------:R-:W-:-:S13]  /*ae80*/  FSETP.GEU.FTZ.AND P0, PT, R0, RZ, PT ;  /* 0x000000ff0000720b */ /* 0x000fda0003f1e000 */
[----:B------:R-:W-:Y:S01]  /*ae90*/  @!P0 MOV R17, 0x7fffffff ;  /* 0x7fffffff00118802 */ /* 0x000fe20000000f00 */
        /* <DEDUP_REMOVED lines=14> */
.L_x_199:
[----:B------:R-:W-:Y:S02]  /*af80*/  IMAD.MOV.U32 R13, RZ, RZ, R17 ;  /* 0x000000ffff0d7224 */ /* 0x000fe400078e0011 */
[----:B------:R-:W-:-:S04]  /*af90*/  IMAD.MOV.U32 R17, RZ, RZ, 0x0 ;  /* 0x00000000ff117424 */ /* 0x000fc800078e00ff */
[----:B------:R-:W-:Y:S05]  /*afa0*/  RET.REL.NODEC R16 `(_Z17warp_heavy_kernelPfi) ;  /* 0xffffff5010147950 */ /* 0x000fea0003c3ffff */
        .weak           $__internal_3_$__cuda_sm3x_div_rn_noftz_f32_slowpath
        .type           $__internal_3_$__cuda_sm3x_div_rn_noftz_f32_slowpath,@function
        .size           $__internal_3_$__cuda_sm3x_div_rn_noftz_f32_slowpath,(.L_x_215 - $__internal_3_$__cuda_sm3x_div_rn_noftz_f32_slowpath)
$__internal_3_$__cuda_sm3x_div_rn_noftz_f32_slowpath:
[----:B------:R-:W-:Y:S01]  /*afb0*/  SHF.R.U32.HI R13, RZ, 0x17, R10 ;  /* 0x00000017ff0d7819 */ /* 0x000fe2000001160a */
[----:B------:R-:W-:Y:S01]  /*afc0*/  BSSY.RECONVERGENT B1, `(.L_x_200) ;  /* 0x0000065000017945 */ /* 0x000fe20003800200 */
[----:B------:R-:W-:Y:S02]  /*afd0*/  SHF.R.U32.HI R20, RZ, 0x17, R0 ;  /* 0x00000017ff147819 */ /* 0x000fe40000011600 */
[----:B------:R-:W-:Y:S02]  /*afe0*/  LOP3.LUT R13, R13, 0xff, RZ, 0xc0, !PT ;  /* 0x000000ff0d0d7812 */ /* 0x000fe400078ec0ff */
[----:B------:R-:W-:Y:S02]  /*aff0*/  LOP3.LUT R20, R20, 0xff, RZ, 0xc0, !PT ;  /* 0x000000ff14147812 */ /* 0x000fe400078ec0ff */
[----:B------:R-:W-:-:S03]  /*b000*/  IADD3 R19, PT, PT, R13, -0x1, RZ ;  /* 0xffffffff0d137810 */ /* 0x000fc60007ffe0ff */
[----:B------:R-:W-:Y:S01]  /*b010*/  VIADD R17, R20, 0xffffffff ;  /* 0xffffffff14117836 */ /* 0x000fe20000000000 */
[----:B------:R-:W-:Y:S01]  /*b020*/  ISETP.GT.U32.AND P0, PT, R19, 0xfd, PT ;  /* 0x000000fd1300780c */ /* 0x000fe20003f04070 */
[----:B------:R-:W-:-:S03]  /*b030*/  IMAD.MOV.U32 R19, RZ, RZ, R10 ;  /* 0x000000ffff137224 */ /* 0x000fc600078e000a */
        /* <DEDUP_REMOVED lines=9> */
[----:B------:R-:W-:Y:S02]  /*b0d0*/  FSETP.NEU.FTZ.AND P0, PT, |R0|, +INF , PT ;  /* 0x7f8000000000780b */ /* 0x000fe40003f1d200 */
        /* <DEDUP_REMOVED lines=9> */
[----:B------:R-:W-:-:S04]  /*b170*/  IADD3 R17, PT, PT, R20, -0x1, RZ ;  /* 0xffffffff14117810 */ /* 0x000fc80007ffe0ff */
[----:B------:R-:W-:Y:S01]  /*b180*/  ISETP.GE.AND P0, PT, R17, RZ, PT ;  /* 0x000000ff1100720c */ /* 0x000fe20003f06270 */
[----:B------:R-:W-:-:S05]  /*b190*/  VIADD R17, R13, 0xffffffff ;  /* 0xffffffff0d117836 */ /* 0x000fca0000000000 */
[----:B------:R-:W-:-:S07]  /*b1a0*/  ISETP.GE.AND P1, PT, R17, RZ, PT ;  /* 0x000000ff1100720c */ /* 0x000fce0003f26270 */
[----:B------:R-:W-:Y:S02]  /*b1b0*/  @P0 IMAD.MOV.U32 R17, RZ, RZ, RZ ;  /* 0x000000ffff110224 */ /* 0x000fe400078e00ff */
[----:B------:R-:W-:Y:S01]  /*b1c0*/  @!P0 FFMA R0, R0, 1.84467440737095516160e+19, RZ ;  /* 0x5f80000000008823 */ /* 0x000fe200000000ff */
[----:B------:R-:W-:-:S03]  /*b1d0*/  @!P0 IMAD.MOV.U32 R17, RZ, RZ, -0x40 ;  /* 0xffffffc0ff118424 */ /* 0x000fc600078e00ff */
[----:B------:R-:W-:Y:S02]  /*b1e0*/  @!P1 FFMA R19, R10, 1.84467440737095516160e+19, RZ ;  /* 0x5f8000000a139823 */ /* 0x000fe400000000ff */
[----:B------:R-:W-:-:S07]  /*b1f0*/  @!P1 IADD3 R17, PT, PT, R17, 0x40, RZ ;  /* 0x0000004011119810 */ /* 0x000fce0007ffe0ff */
.L_x_201:
[----:B------:R-:W-:Y:S01]  /*b200*/  LEA R22, R13, 0xc0800000, 0x17 ;  /* 0xc08000000d167811 */ /* 0x000fe200078eb8ff */
[----:B------:R-:W-:Y:S01]  /*b210*/  VIADD R20, R20, 0xffffff81 ;  /* 0xffffff8114147836 */ /* 0x000fe20000000000 */
[----:B------:R-:W-:Y:S03]  /*b220*/  BSSY.RECONVERGENT B2, `(.L_x_206) ;  /* 0x0000035000027945 */ /* 0x000fe60003800200 */
[----:B------:R-:W-:Y:S02]  /*b230*/  IMAD.IADD R24, R19, 0x1, -R22 ;  /* 0x0000000113187824 */ /* 0x000fe400078e0a16 */
[C---:B------:R-:W-:Y:S01]  /*b240*/  IMAD R0, R20.reuse, -0x800000, R0 ;  /* 0xff80000014007824 */ /* 0x040fe200078e0200 */
[----:B------:R-:W-:Y:S01]  /*b250*/  IADD3 R20, PT, PT, R20, 0x7f, -R13 ;  /* 0x0000007f14147810 */ /* 0x000fe20007ffe80d */
[----:B------:R-:W0:Y:S01]  /*b260*/  MUFU.RCP R22, R24 ;  /* 0x0000001800167308 */ /* 0x000e220000001000 */
[----:B------:R-:W-:-:S03]  /*b270*/  FADD.FTZ R19, -R24, -RZ ;  /* 0x800000ff18137221 */ /* 0x000fc60000010100 */
[----:B------:R-:W-:Y:S02]  /*b280*/  IMAD.IADD R17, R20, 0x1, R17 ;  /* 0x0000000114117824 */ /* 0x000fe400078e0211 */
[----:B0-----:R-:W-:-:S04]  /*b290*/  FFMA R21, R22, R19, 1 ;  /* 0x3f80000016157423 */ /* 0x001fc80000000013 */
[----:B------:R-:W-:-:S04]  /*b2a0*/  FFMA R21, R22, R21, R22 ;  /* 0x0000001516157223 */ /* 0x000fc80000000016 */
[----:B------:R-:W-:-:S04]  /*b2b0*/  FFMA R22, R0, R21, RZ ;  /* 0x0000001500167223 */ /* 0x000fc800000000ff */
[----:B------:R-:W-:-:S04]  /*b2c0*/  FFMA R23, R19, R22, R0 ;  /* 0x0000001613177223 */ /* 0x000fc80000000000 */
[----:B------:R-:W-:-:S04]  /*b2d0*/  FFMA R22, R21, R23, R22 ;  /* 0x0000001715167223 */ /* 0x000fc80000000016 */
[----:B------:R-:W-:-:S04]  /*b2e0*/  FFMA R19, R19, R22, R0 ;  /* 0x0000001613137223 */ /* 0x000fc80000000000 */
[----:B------:R-:W-:-:S05]  /*b2f0*/  FFMA R0, R21, R19, R22 ;  /* 0x0000001315007223 */ /* 0x000fca0000000016 */
[----:B------:R-:W-:-:S04]  /*b300*/  SHF.R.U32.HI R13, RZ, 0x17, R0 ;  /* 0x00000017ff0d7819 */ /* 0x000fc80000011600 */
[----:B------:R-:W-:-:S04]  /*b310*/  LOP3.LUT R20, R13, 0xff, RZ, 0xc0, !PT ;  /* 0x000000ff0d147812 */ /* 0x000fc800078ec0ff */
[----:B------:R-:W-:-:S05]  /*b320*/  IADD3 R13, PT, PT, R20, R17, RZ ;  /* 0x00000011140d7210 */ /* 0x000fca0007ffe0ff */
        /* <DEDUP_REMOVED lines=10> */
[CCC-:B------:R-:W-:Y:S01]  /*b3d0*/  FFMA.RZ R17, R21.reuse, R19.reuse, R22.reuse ;  /* 0x0000001315117223 */ /* 0x1c0fe2000000c016 */
[CCC-:B------:R-:W-:Y:S01]  /*b3e0*/  FFMA.RP R20, R21.reuse, R19.reuse, R22.reuse ;  /* 0x0000001315147223 */ /* 0x1c0fe20000008016 */
[----:B------:R-:W-:Y:S01]  /*b3f0*/  FFMA.RM R19, R21, R19, R22 ;  /* 0x0000001315137223 */ /* 0x000fe20000004016 */
[C---:B------:R-:W-:Y:S01]  /*b400*/  VIADD R21, R13.reuse, 0x20 ;  /* 0x000000200d157836 */ /* 0x040fe20000000000 */
[----:B------:R-:W-:Y:S02]  /*b410*/  ISETP.NE.AND P2, PT, R13, RZ, PT ;  /* 0x000000ff0d00720c */ /* 0x000fe40003f45270 */
[----:B------:R-:W-:Y:S02]  /*b420*/  LOP3.LUT R17, R17, 0x7fffff, RZ, 0xc0, !PT ;  /* 0x007fffff11117812 */ /* 0x000fe400078ec0ff */
[----:B------:R-:W-:Y:S01]  /*b430*/  ISETP.NE.AND P1, PT, R13, RZ, PT ;  /* 0x000000ff0d00720c */ /* 0x000fe20003f25270 */
[----:B------:R-:W-:Y:S01]  /*b440*/  IMAD.MOV R13, RZ, RZ, -R13 ;  /* 0x000000ffff0d7224 */ /* 0x000fe200078e0a0d */
[----:B------:R-:W-:-:S02]  /*b450*/  LOP3.LUT R22, R17, 0x800000, RZ, 0xfc, !PT ;  /* 0x0080000011167812 */ /* 0x000fc400078efcff */
        /* <DEDUP_REMOVED lines=13> */
.L_x_208:
[----:B------:R-:W-:-:S04]  /*b530*/  LOP3.LUT R0, R0, 0x80000000, RZ, 0xc0, !PT ;  /* 0x8000000000007812 */ /* 0x000fc800078ec0ff */
[----:B------:R-:W-:Y:S01]  /*b540*/  LOP3.LUT R0, R0, 0x7f800000, RZ, 0xfc, !PT ;  /* 0x7f80000000007812 */ /* 0x000fe200078efcff */
[----:B------:R-:W-:Y:S06]  /*b550*/  BRA `(.L_x_209) ;  /* 0x0000000000047947 */ /* 0x000fec0003800000 */
.L_x_207:
[----:B------:R-:W-:-:S07]  /*b560*/  IMAD R0, R17, 0x800000, R0 ;  /* 0x0080000011007824 */ /* 0x000fce00078e0200 */
.L_x_209:
[----:B------:R-:W-:Y:S05]  /*b570*/  BSYNC.RECONVERGENT B2 ;  /* 0x0000000000027941 */ /* 0x000fea0003800200 */
.L_x_206:
[----:B------:R-:W-:Y:S05]  /*b580*/  BRA `(.L_x_210) ;  /* 0x0000000000207947 */ /* 0x000fea0003800000 */
.L_x_205:
[----:B------:R-:W-:-:S04]  /*b590*/  LOP3.LUT R0, R19, 0x80000000, R0, 0x48, !PT ;  /* 0x8000000013007812 */ /* 0x000fc800078e4800 */
[----:B------:R-:W-:Y:S01]  /*b5a0*/  LOP3.LUT R0, R0, 0x7f800000, RZ, 0xfc, !PT ;  /* 0x7f80000000007812 */ /* 0x000fe200078efcff */
[----:B------:R-:W-:Y:S06]  /*b5b0*/  BRA `(.L_x_210) ;  /* 0x0000000000147947 */ /* 0x000fec0003800000 */
.L_x_204:
[----:B------:R-:W-:Y:S01]  /*b5c0*/  LOP3.LUT R0, R19, 0x80000000, R0, 0x48, !PT ;  /* 0x8000000013007812 */ /* 0x000fe200078e4800 */
[----:B------:R-:W-:Y:S06]  /*b5d0*/  BRA `(.L_x_210) ;  /* 0x00000000000c7947 */ /* 0x000fec0003800000 */
.L_x_203:
[----:B------:R-:W0:Y:S01]  /*b5e0*/  MUFU.RSQ R0, -QNAN ;  /* 0xffc0000000007908 */ /* 0x000e220000001400 */
[----:B------:R-:W-:Y:S05]  /*b5f0*/  BRA `(.L_x_210) ;  /* 0x0000000000047947 */ /* 0x000fea0003800000 */
.L_x_202:
[----:B------:R-:W-:-:S07]  /*b600*/  FADD.FTZ R0, R0, R10 ;  /* 0x0000000a00007221 */ /* 0x000fce0000010000 */
.L_x_210:
[----:B------:R-:W-:Y:S05]  /*b610*/  BSYNC.RECONVERGENT B1 ;  /* 0x0000000000017941 */ /* 0x000fea0003800200 */
.L_x_200:
[----:B------:R-:W-:-:S04]  /*b620*/  IMAD.MOV.U32 R17, RZ, RZ, 0x0 ;  /* 0x00000000ff117424 */ /* 0x000fc800078e00ff */
[----:B0-----:R-:W-:Y:S05]  /*b630*/  RET.REL.NODEC R16 `(_Z17warp_heavy_kernelPfi) ;  /* 0xffffff4810707950 */ /* 0x001fea0003c3ffff */
.L_x_211:
        /* <DEDUP_REMOVED lines=12> */
.L_x_215:


//--------------------- .nv.global.init           --------------------------
	.section	.nv.global.init,"aw",@progbits
	.align	4
.nv.global.init:
	.type		__cudart_i2opi_f,@object
	.size		__cudart_i2opi_f,(.L_0 - __cudart_i2opi_f)
__cudart_i2opi_f:
        /*0000*/ 	.byte	0x41, 0x90, 0x43, 0x3c, 0x99, 0x95, 0x62, 0xdb, 0xc0, 0xdd, 0x34, 0xf5, 0xd1, 0x57, 0x27, 0xfc
        /*0010*/ 	.byte	0x29, 0x15, 0x44, 0x4e, 0x6e, 0x83, 0xf9, 0xa2
.L_0:


//--------------------- .nv.shared.reserved.0     --------------------------
	.section	.nv.shared.reserved.0,"aw",@nobits
	.weak		__nv_reservedSMEM_offset_0_alias
	.size		__nv_reservedSMEM_offset_0_alias, 0, 64
	.other		__nv_reservedSMEM_offset_0_alias,@"STO_CUDA_RESERVED_SHARED STV_DEFAULT"
__nv_reservedSMEM_offset_0_alias:
	.zero		0
	.zero		64


//--------------------- .nv.constant0._Z18warp_warmup_kernelPfi --------------------------
	.section	.nv.constant0._Z18warp_warmup_kernelPfi,"a",@progbits
	.sectionflags	@""
	.align	4
.nv.constant0._Z18warp_warmup_kernelPfi:
	.zero		908


//--------------------- .nv.constant0._Z17warp_heavy_kernelPfi --------------------------
	.section	.nv.constant0._Z17warp_heavy_kernelPfi,"a",@progbits
	.sectionflags	@""
	.align	4
.nv.constant0._Z17warp_heavy_kernelPfi:
	.zero		908


//--------------------- SYMBOLS --------------------------

	.type		.nv.reservedSmem.offset0,@object
	.size		.nv.reservedSmem.offset0,0x4
